// auto-generated by cutlass_sweep.gemm — config: {"arch": "sm_90", "cluster_m": 1, "cluster_n": 1, "dtype": "e5m2", "dtype_b": "e5m2", "layout": "nt", "stages": 5, "tile_k": 64, "tile_m": 256, "tile_n": 256}
#include "cutlass/cutlass.h"
#include "cutlass/gemm/collective/collective_builder.hpp"
#include "cutlass/gemm/device/gemm_universal_adapter.h"
#include "cutlass/gemm/kernel/gemm_universal.hpp"
#include "cutlass/epilogue/collective/collective_builder.hpp"

using ElemA = cutlass::float_e5m2_t;
using ElemB = cutlass::float_e5m2_t;
using ElemCD = cutlass::float_e5m2_t;
using Acc  = float;
using TileShape    = cute::Shape<cute::_256, cute::_256, cute::_64>;
using ClusterShape = cute::Shape<cute::_1, cute::_1, cute::_1>;

using CollectiveEpilogue = typename cutlass::epilogue::collective::CollectiveBuilder<
    cutlass::arch::Sm90, cutlass::arch::OpClassTensorOp,
    TileShape, ClusterShape,
    cutlass::epilogue::collective::EpilogueTileAuto,
    Acc, Acc,
    ElemCD, cutlass::layout::RowMajor, 128 / cutlass::sizeof_bits<ElemCD>::value,
    ElemCD, cutlass::layout::RowMajor, 128 / cutlass::sizeof_bits<ElemCD>::value,
    cutlass::epilogue::collective::EpilogueScheduleAuto
  >::CollectiveOp;

using CollectiveMainloop = typename cutlass::gemm::collective::CollectiveBuilder<
    cutlass::arch::Sm90, cutlass::arch::OpClassTensorOp,
    ElemA, cutlass::layout::RowMajor, 128 / cutlass::sizeof_bits<ElemA>::value,
    ElemB, cutlass::layout::ColumnMajor, 128 / cutlass::sizeof_bits<ElemB>::value,
    Acc,
    TileShape, ClusterShape,
    cutlass::gemm::collective::StageCount<5>,
    cutlass::gemm::collective::KernelScheduleAuto
  >::CollectiveOp;

using GemmKernel = cutlass::gemm::kernel::GemmUniversal<
    cute::Shape<int,int,int,int>,
    CollectiveMainloop,
    CollectiveEpilogue
>;
using Gemm = cutlass::gemm::device::GemmUniversalAdapter<GemmKernel>;

// Force the device kernel symbol into the cubin without needing a host main.
auto* _anchor = &cutlass::device_kernel<GemmKernel>;


// ===== COMPILED SASS (sm_90a) =====

	.target	sm_90a

	.elftype	@"ET_EXEC"


//--------------------- .note.nv.tkinfo           --------------------------
	.section	.note.nv.tkinfo,"",@"SHT_NOTE"
	.sectionflags	@"SHF_NOTE_NV_TKINFO"
	.tkinfo
        /*0018*/ 	.word	0x00000002
        /*0030*/ 	.string	""
        /*0030*/ 	.string	"ptxas"
        /*0030*/ 	.string	"Cuda compilation tools, release 13.0, V13.0.88"
        /*0030*/ 	.string	"Build cuda_13.0.r13.0/compiler.36424714_0"
        /*0030*/ 	.string	"-arch sm_90a -m 64 "



//--------------------- .note.nv.cuinfo           --------------------------
	.section	.note.nv.cuinfo,"",@"SHT_NOTE"
	.sectionflags	@"SHF_NOTE_NV_CUINFO"
        /*0018*/ 	.short	0x0002
        /*001a*/ 	.short	0x005a
        /*001c*/ 	.short	0x0082
	.zero		2


//--------------------- .nv.info                  --------------------------
	.section	.nv.info,"",@"SHT_CUDA_INFO"
	.align	4


	//----- nvinfo : EIATTR_REGCOUNT
	.align		4
        /*0000*/ 	.byte	0x04, 0x2f
        /*0002*/ 	.short	(.L_12 - .L_11)
	.align		4
.L_11:
        /*0004*/ 	.word	index@(_ZN7cutlass13device_kernelINS_4gemm6kernel13GemmUniversalIN4cute5tupleIJiiiiEEENS1_10collective13CollectiveMmaINS1_37MainloopSm90TmaGmmaWarpSpecializedFP8ILi5ENS5_IJNS4_1CILi1EEESB_SB_EEENS1_35KernelTmaWarpSpecializedCooperativeEEENS5_IJNSA_ILi256EEESF_NSA_ILi64EEEEEENS_12float_e5m2_tENS5_IJlSB_lEEESI_SJ_NS4_8TiledMMAINS4_8MMA_AtomIJNS4_4SM904GMMA31MMA_64x256x32_F32E5M2E5M2_SS_TNILNSN_7ScaleInE1ELSP_1EEEEEENS4_6LayoutINS5_IJNSA_ILi2EEESB_SB_EEENS5_IJSB_NSA_ILi0EEESV_EEEEENS5_IJNS4_10UnderscoreESY_SY_EEEEENS4_13SM90_TMA_LOADENS4_14ComposedLayoutINS4_7SwizzleILi2ELi4ELi3EEENS4_18smem_ptr_flag_bitsILi8EEENSS_INS5_IJNSA_ILi8EEESG_EEENS5_IJSG_SB_EEEEEEEvNS4_8identityES11_S1B_vS1C_EENS_8epilogue10collective6detail29Sm90TmaWarpSpecializedAdapterINS1F_15DefaultEpilogueISI_SJ_SJ_NS1E_6thread17LinearCombinationISI_Li1EffLNS1J_9ScaleType4KindE0ELNS_15FloatRoundStyleE2ESI_EENS1_15EpilogueDefaultEEEEEvvEEEEvNT_6ParamsE)
        /*0008*/ 	.word	0x000000a8


	//----- nvinfo : EIATTR_FRAME_SIZE
	.align		4
.L_12:
        /*000c*/ 	.byte	0x04, 0x11
        /*000e*/ 	.short	(.L_14 - .L_13)
	.align		4
.L_13:
        /*0010*/ 	.word	index@(_ZN7cutlass13device_kernelINS_4gemm6kernel13GemmUniversalIN4cute5tupleIJiiiiEEENS1_10collective13CollectiveMmaINS1_37MainloopSm90TmaGmmaWarpSpecializedFP8ILi5ENS5_IJNS4_1CILi1EEESB_SB_EEENS1_35KernelTmaWarpSpecializedCooperativeEEENS5_IJNSA_ILi256EEESF_NSA_ILi64EEEEEENS_12float_e5m2_tENS5_IJlSB_lEEESI_SJ_NS4_8TiledMMAINS4_8MMA_AtomIJNS4_4SM904GMMA31MMA_64x256x32_F32E5M2E5M2_SS_TNILNSN_7ScaleInE1ELSP_1EEEEEENS4_6LayoutINS5_IJNSA_ILi2EEESB_SB_EEENS5_IJSB_NSA_ILi0EEESV_EEEEENS5_IJNS4_10UnderscoreESY_SY_EEEEENS4_13SM90_TMA_LOADENS4_14ComposedLayoutINS4_7SwizzleILi2ELi4ELi3EEENS4_18smem_ptr_flag_bitsILi8EEENSS_INS5_IJNSA_ILi8EEESG_EEENS5_IJSG_SB_EEEEEEEvNS4_8identityES11_S1B_vS1C_EENS_8epilogue10collective6detail29Sm90TmaWarpSpecializedAdapterINS1F_15DefaultEpilogueISI_SJ_SJ_NS1E_6thread17LinearCombinationISI_Li1EffLNS1J_9ScaleType4KindE0ELNS_15FloatRoundStyleE2ESI_EENS1_15EpilogueDefaultEEEEEvvEEEEvNT_6ParamsE)
        /*0014*/ 	.word	0x00000870


	//----- nvinfo : EIATTR_MIN_STACK_SIZE
	.align		4
.L_14:
        /*0018*/ 	.byte	0x04, 0x12
        /*001a*/ 	.short	(.L_16 - .L_15)
	.align		4
.L_15:
        /*001c*/ 	.word	index@(_ZN7cutlass13device_kernelINS_4gemm6kernel13GemmUniversalIN4cute5tupleIJiiiiEEENS1_10collective13CollectiveMmaINS1_37MainloopSm90TmaGmmaWarpSpecializedFP8ILi5ENS5_IJNS4_1CILi1EEESB_SB_EEENS1_35KernelTmaWarpSpecializedCooperativeEEENS5_IJNSA_ILi256EEESF_NSA_ILi64EEEEEENS_12float_e5m2_tENS5_IJlSB_lEEESI_SJ_NS4_8TiledMMAINS4_8MMA_AtomIJNS4_4SM904GMMA31MMA_64x256x32_F32E5M2E5M2_SS_TNILNSN_7ScaleInE1ELSP_1EEEEEENS4_6LayoutINS5_IJNSA_ILi2EEESB_SB_EEENS5_IJSB_NSA_ILi0EEESV_EEEEENS5_IJNS4_10UnderscoreESY_SY_EEEEENS4_13SM90_TMA_LOADENS4_14ComposedLayoutINS4_7SwizzleILi2ELi4ELi3EEENS4_18smem_ptr_flag_bitsILi8EEENSS_INS5_IJNSA_ILi8EEESG_EEENS5_IJSG_SB_EEEEEEEvNS4_8identityES11_S1B_vS1C_EENS_8epilogue10collective6detail29Sm90TmaWarpSpecializedAdapterINS1F_15DefaultEpilogueISI_SJ_SJ_NS1E_6thread17LinearCombinationISI_Li1EffLNS1J_9ScaleType4KindE0ELNS_15FloatRoundStyleE2ESI_EENS1_15EpilogueDefaultEEEEEvvEEEEvNT_6ParamsE)
        /*0020*/ 	.word	0x00000870
.L_16:


//--------------------- .nv.compat                --------------------------
	.section	.nv.compat,"",@"SHT_CUDA_COMPAT_INFO"
	.align	4
        /*0000*/ 	.byte	0x02, 0x09, 0x01, 0x00, 0x02, 0x02, 0x04, 0x00, 0x02, 0x05, 0x05, 0x00, 0x03, 0x07, 0x01, 0x01
        /*0010*/ 	.byte	0x02, 0x03, 0x01, 0x00, 0x02, 0x06, 0x01, 0x00, 0x04, 0x0b, 0x08, 0x00, 0x00, 0x00, 0x00, 0x00
        /*0020*/ 	.byte	0x00, 0x00, 0x00, 0x00


//--------------------- .nv.info._ZN7cutlass13device_kernelINS_4gemm6kernel13GemmUniversalIN4cute5tupleIJiiiiEEENS1_10collective13CollectiveMmaINS1_37MainloopSm90TmaGmmaWarpSpecializedFP8ILi5ENS5_IJNS4_1CILi1EEESB_SB_EEENS1_35KernelTmaWarpSpecializedCooperativeEEENS5_IJNSA_ILi256EEESF_NSA_ILi64EEEEEENS_12float_e5m2_tENS5_IJlSB_lEEESI_SJ_NS4_8TiledMMAINS4_8MMA_AtomIJNS4_4SM904GMMA31MMA_64x256x32_F32E5M2E5M2_SS_TNILNSN_7ScaleInE1ELSP_1EEEEEENS4_6LayoutINS5_IJNSA_ILi2EEESB_SB_EEENS5_IJSB_NSA_ILi0EEESV_EEEEENS5_IJNS4_10UnderscoreESY_SY_EEEEENS4_13SM90_TMA_LOADENS4_14ComposedLayoutINS4_7SwizzleILi2ELi4ELi3EEENS4_18smem_ptr_flag_bitsILi8EEENSS_INS5_IJNSA_ILi8EEESG_EEENS5_IJSG_SB_EEEEEEEvNS4_8identityES11_S1B_vS1C_EENS_8epilogue10collective6detail29Sm90TmaWarpSpecializedAdapterINS1F_15DefaultEpilogueISI_SJ_SJ_NS1E_6thread17LinearCombinationISI_Li1EffLNS1J_9ScaleType4KindE0ELNS_15FloatRoundStyleE2ESI_EENS1_15EpilogueDefaultEEEEEvvEEEEvNT_6ParamsE --------------------------
	.section	.nv.info._ZN7cutlass13device_kernelINS_4gemm6kernel13GemmUniversalIN4cute5tupleIJiiiiEEENS1_10collective13CollectiveMmaINS1_37MainloopSm90TmaGmmaWarpSpecializedFP8ILi5ENS5_IJNS4_1CILi1EEESB_SB_EEENS1_35KernelTmaWarpSpecializedCooperativeEEENS5_IJNSA_ILi256EEESF_NSA_ILi64EEEEEENS_12float_e5m2_tENS5_IJlSB_lEEESI_SJ_NS4_8TiledMMAINS4_8MMA_AtomIJNS4_4SM904GMMA31MMA_64x256x32_F32E5M2E5M2_SS_TNILNSN_7ScaleInE1ELSP_1EEEEEENS4_6LayoutINS5_IJNSA_ILi2EEESB_SB_EEENS5_IJSB_NSA_ILi0EEESV_EEEEENS5_IJNS4_10UnderscoreESY_SY_EEEEENS4_13SM90_TMA_LOADENS4_14ComposedLayoutINS4_7SwizzleILi2ELi4ELi3EEENS4_18smem_ptr_flag_bitsILi8EEENSS_INS5_IJNSA_ILi8EEESG_EEENS5_IJSG_SB_EEEEEEEvNS4_8identityES11_S1B_vS1C_EENS_8epilogue10collective6detail29Sm90TmaWarpSpecializedAdapterINS1F_15DefaultEpilogueISI_SJ_SJ_NS1E_6thread17LinearCombinationISI_Li1EffLNS1J_9ScaleType4KindE0ELNS_15FloatRoundStyleE2ESI_EENS1_15EpilogueDefaultEEEEEvvEEEEvNT_6ParamsE,"",@"SHT_CUDA_INFO"
	.sectionflags	@""
	.align	4


	//----- nvinfo : EIATTR_CUDA_API_VERSION
	.align		4
        /*0000*/ 	.byte	0x04, 0x37
        /*0002*/ 	.short	(.L_18 - .L_17)
.L_17:
        /*0004*/ 	.word	0x00000082


	//----- nvinfo : EIATTR_KPARAM_INFO
	.align		4
.L_18:
        /*0008*/ 	.byte	0x04, 0x17
        /*000a*/ 	.short	(.L_20 - .L_19)
.L_19:
        /*000c*/ 	.word	0x00000000
        /*0010*/ 	.short	0x0000
        /*0012*/ 	.short	0x0070
        /*0014*/ 	.byte	0x00, 0xf0, 0x01, 0x10


	//----- nvinfo : EIATTR_SPARSE_MMA_MASK
	.align		4
.L_20:
        /*0018*/ 	.byte	0x03, 0x50
        /*001a*/ 	.short	0x0000


	//----- nvinfo : EIATTR_MAXREG_COUNT
	.align		4
        /*001c*/ 	.byte	0x03, 0x1b
        /*001e*/ 	.short	0x00a8


	//----- nvinfo : EIATTR_NUM_BARRIERS
	.align		4
        /*0020*/ 	.byte	0x02, 0x4c
        /*0022*/ 	.byte	0x01
	.zero		1


	//----- nvinfo : EIATTR_ANNOTATIONS
	.align		4
        /*0024*/ 	.byte	0x04, 0x55
        /*0026*/ 	.short	(.L_22 - .L_21)


	//   ....[0]....
.L_21:
        /*0028*/ 	.word	0x00000001
        /*002c*/ 	.byte	0xb0, 0x05, 0x00, 0x00, 0x01, 0x00, 0x00, 0x00, 0xd0, 0x05, 0x00, 0x00, 0x01, 0x00, 0x00, 0x00
        /* <DEDUP_REMOVED lines=1579> */
        /*62ec*/ 	.byte	0xf0, 0x51, 0x02, 0x00


	//----- nvinfo : EIATTR_MERCURY_ISA_VERSION
	.align		4
.L_22:
        /*62f0*/ 	.byte	0x03, 0x5f
        /*62f2*/ 	.short	0x0101


	//----- nvinfo : EIATTR_INT_WARP_WIDE_INSTR_OFFSETS
	.align		4
        /*62f4*/ 	.byte	0x04, 0x31
        /*62f6*/ 	.short	(.L_24 - .L_23)


	//   ....[0]....
.L_23:
        /*62f8*/ 	.word	0x000004a0


	//   ....[1]....
        /*62fc*/ 	.word	0x000004c0


	//   ....[2]....
        /*6300*/ 	.word	0x000005c0


	//----- nvinfo : EIATTR_COOP_GROUP_MASK_REGIDS
	.align		4
.L_24:
        /*6304*/ 	.byte	0x04, 0x29
        /*6306*/ 	.short	(.L_26 - .L_25)


	//   ....[0]....
.L_25:
        /*6308*/ 	.word	0xffffffff


	//   ....[1]....
        /*630c*/ 	.word	0xffffffff


	//   ....[2]....
        /*6310*/ 	.word	0xffffffff


	//   ....[3]....
        /*6314*/ 	.word	0xffffffff


	//   ....[4]....
        /*6318*/ 	.word	0xffffffff


	//----- nvinfo : EIATTR_COOP_GROUP_INSTR_OFFSETS
	.align		4
.L_26:
        /*631c*/ 	.byte	0x04, 0x28
        /*631e*/ 	.short	(.L_28 - .L_27)


	//   ....[0]....
.L_27:
        /*6320*/ 	.word	0x00000070


	//   ....[1]....
        /*6324*/ 	.word	0x00000080


	//   ....[2]....
        /*6328*/ 	.word	0x000001a0


	//   ....[3]....
        /*632c*/ 	.word	0x000003e0


	//   ....[4]....
        /*6330*/ 	.word	0x000026d0


	//----- nvinfo : EIATTR_REG_RECONFIG
	.align		4
.L_28:
        /*6334*/ 	.byte	0x01, 0x54
	.zero		2


	//----- nvinfo : EIATTR_MBARRIER_INSTR_OFFSETS
	.align		4
        /*6338*/ 	.byte	0x04, 0x39
        /*633a*/ 	.short	(.L_30 - .L_29)


	//   ....[0]....
.L_29:
        /*633c*/ 	.word	0x00000320
        /*6340*/ 	.word	0x000000ff
        /*6344*/ 	.word	0x00000000
        /*6348*/ 	.short	0x0100
        /*634a*/ 	.byte	0x09
	.zero		1


	//   ....[1]....
        /*634c*/ 	.word	0x00000330
        /*6350*/ 	.word	0x000000ff
        /*6354*/ 	.word	0x00000028
        /*6358*/ 	.short	0x0100
        /*635a*/ 	.byte	0x09
	.zero		1


	//   ....[2]....
        /*635c*/ 	.word	0x00000340
        /*6360*/ 	.word	0x000000ff
        /*6364*/ 	.word	0x00000008
        /*6368*/ 	.short	0x0100
        /*636a*/ 	.byte	0x09
	.zero		1


	//   ....[3]....
        /*636c*/ 	.word	0x00000350
        /*6370*/ 	.word	0x000000ff
        /*6374*/ 	.word	0x00000030
        /*6378*/ 	.short	0x0100
        /*637a*/ 	.byte	0x09
	.zero		1


	//   ....[4]....
        /*637c*/ 	.word	0x00000360
        /*6380*/ 	.word	0x000000ff
        /*6384*/ 	.word	0x00000010
        /*6388*/ 	.short	0x0100
        /*638a*/ 	.byte	0x09
	.zero		1


	//   ....[5]....
        /*638c*/ 	.word	0x00000370
        /*6390*/ 	.word	0x000000ff
        /*6394*/ 	.word	0x00000038
        /*6398*/ 	.short	0x0100
        /*639a*/ 	.byte	0x09
	.zero		1


	//   ....[6]....
        /*639c*/ 	.word	0x00000380
        /*63a0*/ 	.word	0x000000ff
        /*63a4*/ 	.word	0x00000018
        /*63a8*/ 	.short	0x0100
        /*63aa*/ 	.byte	0x09
	.zero		1


	//   ....[7]....
        /*63ac*/ 	.word	0x00000390
        /*63b0*/ 	.word	0x000000ff
        /*63b4*/ 	.word	0x00000040
        /*63b8*/ 	.short	0x0100
        /*63ba*/ 	.byte	0x09
	.zero		1


	//   ....[8]....
        /*63bc*/ 	.word	0x000003a0
        /*63c0*/ 	.word	0x000000ff
        /*63c4*/ 	.word	0x00000020
        /*63c8*/ 	.short	0x0100
        /*63ca*/ 	.byte	0x09
	.zero		1


	//   ....[9]....
        /*63cc*/ 	.word	0x000003b0
        /*63d0*/ 	.word	0x000000ff
        /*63d4*/ 	.word	0x00000048
        /*63d8*/ 	.short	0x0100
        /*63da*/ 	.byte	0x09
	.zero		1


	//   ....[10]....
        /*63dc*/ 	.word	0x000005f0
        /*63e0*/ 	.word	0x000000ff
        /*63e4*/ 	.word	0x00000060
        /*63e8*/ 	.short	0x0100
        /*63ea*/ 	.byte	0x06
	.zero		1


	//   ....[11]....
        /*63ec*/ 	.word	0x00000600
        /*63f0*/ 	.word	0x000000ff
        /*63f4*/ 	.word	0x00000068
        /*63f8*/ 	.short	0x0100
        /*63fa*/ 	.byte	0x06
	.zero		1


	//   ....[12]....
        /*63fc*/ 	.word	0x00002ae0
        /*6400*/ 	.word	0x000000ff
        /*6404*/ 	.word	0x00000000
        /*6408*/ 	.short	0x010a
        /*640a*/ 	.byte	0x06
	.zero		1


	//   ....[13]....
        /*640c*/ 	.word	0x00002b20
        /*6410*/ 	.word	0x000000ff
        /*6414*/ 	.word	0x00000000
        /*6418*/ 	.short	0x010a
        /*641a*/ 	.byte	0x06
	.zero		1


	//   ....[14]....
        /*641c*/ 	.word	0x00006e90
        /*6420*/ 	.word	0x000000ff
        /*6424*/ 	.word	0x00000000
        /*6428*/ 	.short	0x010a
        /*642a*/ 	.byte	0x10
	.zero		1


	//   ....[15]....
        /*642c*/ 	.word	0x00006ed0
        /*6430*/ 	.word	0x000000ff
        /*6434*/ 	.word	0x00000000
        /*6438*/ 	.short	0x010a
        /*643a*/ 	.byte	0x10
	.zero		1


	//   ....[16]....
        /*643c*/ 	.word	0x0000ce10
        /*6440*/ 	.word	0x000000ff
        /*6444*/ 	.word	0x00000000
        /*6448*/ 	.short	0x0101
        /*644a*/ 	.byte	0x08
	.zero		1


	//   ....[17]....
        /*644c*/ 	.word	0x000108b0
        /*6450*/ 	.word	0x000000ff
        /*6454*/ 	.word	0x00000000
        /*6458*/ 	.short	0x0101
        /*645a*/ 	.byte	0x08
	.zero		1


	//   ....[18]....
        /*645c*/ 	.word	0x000243c0
        /*6460*/ 	.word	0x00000010
        /*6464*/ 	.word	0x00000028
        /*6468*/ 	.short	0x010a
        /*646a*/ 	.byte	0x3f
	.zero		1


	//   ....[19]....
        /*646c*/ 	.word	0x000246f0
        /*6470*/ 	.word	0x00000002
        /*6474*/ 	.word	0x00000068
        /*6478*/ 	.short	0x0101
        /*647a*/ 	.byte	0x3f
	.zero		1


	//   ....[20]....
        /*647c*/ 	.word	0x00024ea0
        /*6480*/ 	.word	0x00000003
        /*6484*/ 	.word	0x00000000
        /*6488*/ 	.short	0x010a
        /*648a*/ 	.byte	0x3f
	.zero		1


	//   ....[21]....
        /*648c*/ 	.word	0x00024f30
        /*6490*/ 	.word	0x00000003
        /*6494*/ 	.word	0x00000000
        /*6498*/ 	.short	0x010a
        /*649a*/ 	.byte	0x3f
	.zero		1


	//   ....[22]....
        /*649c*/ 	.word	0x00024fc0
        /*64a0*/ 	.word	0x00000003
        /*64a4*/ 	.word	0x00000000
        /*64a8*/ 	.short	0x010a
        /*64aa*/ 	.byte	0x3f
	.zero		1


	//   ....[23]....
        /*64ac*/ 	.word	0x00025050
        /*64b0*/ 	.word	0x00000003
        /*64b4*/ 	.word	0x00000000
        /*64b8*/ 	.short	0x010a
        /*64ba*/ 	.byte	0x3f
	.zero		1


	//   ....[24]....
        /*64bc*/ 	.word	0x000250e0
        /*64c0*/ 	.word	0x00000003
        /*64c4*/ 	.word	0x00000000
        /*64c8*/ 	.short	0x010a
        /*64ca*/ 	.byte	0x3f
	.zero		1


	//   ....[25]....
        /*64cc*/ 	.word	0x00025150
        /*64d0*/ 	.word	0x00000003
        /*64d4*/ 	.word	0x00000000
        /*64d8*/ 	.short	0x010a
        /*64da*/ 	.byte	0x3f
	.zero		1


	//   ....[26]....
        /*64dc*/ 	.word	0x000251c0
        /*64e0*/ 	.word	0x00000000
        /*64e4*/ 	.word	0x00000000
        /*64e8*/ 	.short	0x010a
        /*64ea*/ 	.byte	0x3f
	.zero		1


	//   ....[27]....
        /*64ec*/ 	.word	0x000252a0
        /*64f0*/ 	.word	0x00000010
        /*64f4*/ 	.word	0x00000028
        /*64f8*/ 	.short	0x010a
        /*64fa*/ 	.byte	0x3f
	.zero		1


	//   ....[28]....
        /*64fc*/ 	.word	0x00025380
        /*6500*/ 	.word	0x00000003
        /*6504*/ 	.word	0x00000000
        /*6508*/ 	.short	0x010a
        /*650a*/ 	.byte	0x3f
	.zero		1


	//   ....[29]....
        /*650c*/ 	.word	0x000253d0
        /*6510*/ 	.word	0x00000003
        /*6514*/ 	.word	0x00000000
        /*6518*/ 	.short	0x010a
        /*651a*/ 	.byte	0x3f
	.zero		1


	//   ....[30]....
        /*651c*/ 	.word	0x00025420
        /*6520*/ 	.word	0x00000003
        /*6524*/ 	.word	0x00000000
        /*6528*/ 	.short	0x010a
        /*652a*/ 	.byte	0x3f
	.zero		1


	//   ....[31]....
        /*652c*/ 	.word	0x00025470
        /*6530*/ 	.word	0x00000003
        /*6534*/ 	.word	0x00000000
        /*6538*/ 	.short	0x010a
        /*653a*/ 	.byte	0x3f
	.zero		1


	//----- nvinfo : EIATTR_NUM_MBARRIERS
	.align		4
.L_30:
        /*653c*/ 	.byte	0x03, 0x38
        /*653e*/ 	.short	0x000c


	//----- nvinfo : EIATTR_EXIT_INSTR_OFFSETS
	.align		4
        /*6540*/ 	.byte	0x04, 0x1c
        /*6542*/ 	.short	(.L_32 - .L_31)


	//   ....[0]....
.L_31:
        /*6544*/ 	.word	0x00000660


	//   ....[1]....
        /*6548*/ 	.word	0x00000fc0


	//   ....[2]....
        /*654c*/ 	.word	0x000239f0


	//   ....[3]....
        /*6550*/ 	.word	0x00024050


	//   ....[4]....
        /*6554*/ 	.word	0x00025130


	//----- nvinfo : EIATTR_MAX_THREADS
	.align		4
.L_32:
        /*6558*/ 	.byte	0x04, 0x05
        /*655a*/ 	.short	(.L_34 - .L_33)
.L_33:
        /*655c*/ 	.word	0x00000180
        /*6560*/ 	.word	0x00000001
        /*6564*/ 	.word	0x00000001


	//----- nvinfo : EIATTR_CRS_STACK_SIZE
	.align		4
.L_34:
        /*6568*/ 	.byte	0x04, 0x1e
        /*656a*/ 	.short	(.L_36 - .L_35)
.L_35:
        /*656c*/ 	.word	0x00000000


	//----- nvinfo : EIATTR_CBANK_PARAM_SIZE
	.align		4
.L_36:
        /*6570*/ 	.byte	0x03, 0x19
        /*6572*/ 	.short	0x0470


	//----- nvinfo : EIATTR_PARAM_CBANK
	.align		4
        /*6574*/ 	.byte	0x04, 0x0a
        /*6576*/ 	.short	(.L_38 - .L_37)
	.align		4
.L_37:
        /*6578*/ 	.word	index@(.nv.constant0._ZN7cutlass13device_kernelINS_4gemm6kernel13GemmUniversalIN4cute5tupleIJiiiiEEENS1_10collective13CollectiveMmaINS1_37MainloopSm90TmaGmmaWarpSpecializedFP8ILi5ENS5_IJNS4_1CILi1EEESB_SB_EEENS1_35KernelTmaWarpSpecializedCooperativeEEENS5_IJNSA_ILi256EEESF_NSA_ILi64EEEEEENS_12float_e5m2_tENS5_IJlSB_lEEESI_SJ_NS4_8TiledMMAINS4_8MMA_AtomIJNS4_4SM904GMMA31MMA_64x256x32_F32E5M2E5M2_SS_TNILNSN_7ScaleInE1ELSP_1EEEEEENS4_6LayoutINS5_IJNSA_ILi2EEESB_SB_EEENS5_IJSB_NSA_ILi0EEESV_EEEEENS5_IJNS4_10UnderscoreESY_SY_EEEEENS4_13SM90_TMA_LOADENS4_14ComposedLayoutINS4_7SwizzleILi2ELi4ELi3EEENS4_18smem_ptr_flag_bitsILi8EEENSS_INS5_IJNSA_ILi8EEESG_EEENS5_IJSG_SB_EEEEEEEvNS4_8identityES11_S1B_vS1C_EENS_8epilogue10collective6detail29Sm90TmaWarpSpecializedAdapterINS1F_15DefaultEpilogueISI_SJ_SJ_NS1E_6thread17LinearCombinationISI_Li1EffLNS1J_9ScaleType4KindE0ELNS_15FloatRoundStyleE2ESI_EENS1_15EpilogueDefaultEEEEEvvEEEEvNT_6ParamsE)
        /*657c*/ 	.short	0x0210
        /*657e*/ 	.short	0x0470


	//----- nvinfo : EIATTR_SW_WAR
	.align		4
.L_38:
        /*6580*/ 	.byte	0x04, 0x36
        /*6582*/ 	.short	(.L_40 - .L_39)
.L_39:
        /*6584*/ 	.word	0x00000008
.L_40:


//--------------------- .nv.callgraph             --------------------------
	.section	.nv.callgraph,"",@"SHT_CUDA_CALLGRAPH"
	.align	4
	.sectionentsize	8
	.align		4
        /*0000*/ 	.word	0x00000000
	.align		4
        /*0004*/ 	.word	0xffffffff
	.align		4
        /*0008*/ 	.word	0x00000000
	.align		4
        /*000c*/ 	.word	0xfffffffe
	.align		4
        /*0010*/ 	.word	0x00000000
	.align		4
        /*0014*/ 	.word	0xfffffffd
	.align		4
        /*0018*/ 	.word	0x00000000
	.align		4
        /*001c*/ 	.word	0xfffffffc


//--------------------- .nv.constant4             --------------------------
	.section	.nv.constant4,"a",@progbits
	.align	8
	.align		8
.nv.constant4:
        /*0000*/ 	.dword	_ZN40_INTERNAL_ee579a2f_4_k_cu_83fe4dca_292564cuda3std3__45__cpo5beginE
	.align		8
        /*0008*/ 	.dword	_ZN40_INTERNAL_ee579a2f_4_k_cu_83fe4dca_292564cuda3std3__45__cpo3endE
	.align		8
        /*0010*/ 	.dword	_ZN40_INTERNAL_ee579a2f_4_k_cu_83fe4dca_292564cuda3std3__45__cpo6cbeginE
	.align		8
        /*0018*/ 	.dword	_ZN40_INTERNAL_ee579a2f_4_k_cu_83fe4dca_292564cuda3std3__45__cpo4cendE
	.align		8
        /*0020*/ 	.dword	_ZN40_INTERNAL_ee579a2f_4_k_cu_83fe4dca_292564cuda3std3__442_GLOBAL__N__ee579a2f_4_k_cu_83fe4dca_292566ignoreE
	.align		8
        /*0028*/ 	.dword	_ZN40_INTERNAL_ee579a2f_4_k_cu_83fe4dca_292564cuda3std3__419piecewise_constructE
	.align		8
        /*0030*/ 	.dword	_ZN40_INTERNAL_ee579a2f_4_k_cu_83fe4dca_292564cuda3std3__48in_placeE
	.align		8
        /*0038*/ 	.dword	_ZN40_INTERNAL_ee579a2f_4_k_cu_83fe4dca_292564cuda3std6ranges3__45__cpo4swapE
	.align		8
        /*0040*/ 	.dword	_ZN40_INTERNAL_ee579a2f_4_k_cu_83fe4dca_292564cuda3std6ranges3__45__cpo9iter_moveE
	.align		8
        /*0048*/ 	.dword	_ZN40_INTERNAL_ee579a2f_4_k_cu_83fe4dca_292564cute7productE
	.align		8
        /*0050*/ 	.dword	_ZN40_INTERNAL_ee579a2f_4_k_cu_83fe4dca_292564cute1_E


//--------------------- .text._ZN7cutlass13device_kernelINS_4gemm6kernel13GemmUniversalIN4cute5tupleIJiiiiEEENS1_10collective13CollectiveMmaINS1_37MainloopSm90TmaGmmaWarpSpecializedFP8ILi5ENS5_IJNS4_1CILi1EEESB_SB_EEENS1_35KernelTmaWarpSpecializedCooperativeEEENS5_IJNSA_ILi256EEESF_NSA_ILi64EEEEEENS_12float_e5m2_tENS5_IJlSB_lEEESI_SJ_NS4_8TiledMMAINS4_8MMA_AtomIJNS4_4SM904GMMA31MMA_64x256x32_F32E5M2E5M2_SS_TNILNSN_7ScaleInE1ELSP_1EEEEEENS4_6LayoutINS5_IJNSA_ILi2EEESB_SB_EEENS5_IJSB_NSA_ILi0EEESV_EEEEENS5_IJNS4_10UnderscoreESY_SY_EEEEENS4_13SM90_TMA_LOADENS4_14ComposedLayoutINS4_7SwizzleILi2ELi4ELi3EEENS4_18smem_ptr_flag_bitsILi8EEENSS_INS5_IJNSA_ILi8EEESG_EEENS5_IJSG_SB_EEEEEEEvNS4_8identityES11_S1B_vS1C_EENS_8epilogue10collective6detail29Sm90TmaWarpSpecializedAdapterINS1F_15DefaultEpilogueISI_SJ_SJ_NS1E_6thread17LinearCombinationISI_Li1EffLNS1J_9ScaleType4KindE0ELNS_15FloatRoundStyleE2ESI_EENS1_15EpilogueDefaultEEEEEvvEEEEvNT_6ParamsE --------------------------
	.section	.text._ZN7cutlass13device_kernelINS_4gemm6kernel13GemmUniversalIN4cute5tupleIJiiiiEEENS1_10collective13CollectiveMmaINS1_37MainloopSm90TmaGmmaWarpSpecializedFP8ILi5ENS5_IJNS4_1CILi1EEESB_SB_EEENS1_35KernelTmaWarpSpecializedCooperativeEEENS5_IJNSA_ILi256EEESF_NSA_ILi64EEEEEENS_12float_e5m2_tENS5_IJlSB_lEEESI_SJ_NS4_8TiledMMAINS4_8MMA_AtomIJNS4_4SM904GMMA31MMA_64x256x32_F32E5M2E5M2_SS_TNILNSN_7ScaleInE1ELSP_1EEEEEENS4_6LayoutINS5_IJNSA_ILi2EEESB_SB_EEENS5_IJSB_NSA_ILi0EEESV_EEEEENS5_IJNS4_10UnderscoreESY_SY_EEEEENS4_13SM90_TMA_LOADENS4_14ComposedLayoutINS4_7SwizzleILi2ELi4ELi3EEENS4_18smem_ptr_flag_bitsILi8EEENSS_INS5_IJNSA_ILi8EEESG_EEENS5_IJSG_SB_EEEEEEEvNS4_8identityES11_S1B_vS1C_EENS_8epilogue10collective6detail29Sm90TmaWarpSpecializedAdapterINS1F_15DefaultEpilogueISI_SJ_SJ_NS1E_6thread17LinearCombinationISI_Li1EffLNS1J_9ScaleType4KindE0ELNS_15FloatRoundStyleE2ESI_EENS1_15EpilogueDefaultEEEEEvvEEEEvNT_6ParamsE,"ax",@progbits
	.align	128
.text._ZN7cutlass13device_kernelINS_4gemm6kernel13GemmUniversalIN4cute5tupleIJiiiiEEENS1_10collective13CollectiveMmaINS1_37MainloopSm90TmaGmmaWarpSpecializedFP8ILi5ENS5_IJNS4_1CILi1EEESB_SB_EEENS1_35KernelTmaWarpSpecializedCooperativeEEENS5_IJNSA_ILi256EEESF_NSA_ILi64EEEEEENS_12float_e5m2_tENS5_IJlSB_lEEESI_SJ_NS4_8TiledMMAINS4_8MMA_AtomIJNS4_4SM904GMMA31MMA_64x256x32_F32E5M2E5M2_SS_TNILNSN_7ScaleInE1ELSP_1EEEEEENS4_6LayoutINS5_IJNSA_ILi2EEESB_SB_EEENS5_IJSB_NSA_ILi0EEESV_EEEEENS5_IJNS4_10UnderscoreESY_SY_EEEEENS4_13SM90_TMA_LOADENS4_14ComposedLayoutINS4_7SwizzleILi2ELi4ELi3EEENS4_18smem_ptr_flag_bitsILi8EEENSS_INS5_IJNSA_ILi8EEESG_EEENS5_IJSG_SB_EEEEEEEvNS4_8identityES11_S1B_vS1C_EENS_8epilogue10collective6detail29Sm90TmaWarpSpecializedAdapterINS1F_15DefaultEpilogueISI_SJ_SJ_NS1E_6thread17LinearCombinationISI_Li1EffLNS1J_9ScaleType4KindE0ELNS_15FloatRoundStyleE2ESI_EENS1_15EpilogueDefaultEEEEEvvEEEEvNT_6ParamsE:
        .type           _ZN7cutlass13device_kernelINS_4gemm6kernel13GemmUniversalIN4cute5tupleIJiiiiEEENS1_10collective13CollectiveMmaINS1_37MainloopSm90TmaGmmaWarpSpecializedFP8ILi5ENS5_IJNS4_1CILi1EEESB_SB_EEENS1_35KernelTmaWarpSpecializedCooperativeEEENS5_IJNSA_ILi256EEESF_NSA_ILi64EEEEEENS_12float_e5m2_tENS5_IJlSB_lEEESI_SJ_NS4_8TiledMMAINS4_8MMA_AtomIJNS4_4SM904GMMA31MMA_64x256x32_F32E5M2E5M2_SS_TNILNSN_7ScaleInE1ELSP_1EEEEEENS4_6LayoutINS5_IJNSA_ILi2EEESB_SB_EEENS5_IJSB_NSA_ILi0EEESV_EEEEENS5_IJNS4_10UnderscoreESY_SY_EEEEENS4_13SM90_TMA_LOADENS4_14ComposedLayoutINS4_7SwizzleILi2ELi4ELi3EEENS4_18smem_ptr_flag_bitsILi8EEENSS_INS5_IJNSA_ILi8EEESG_EEENS5_IJSG_SB_EEEEEEEvNS4_8identityES11_S1B_vS1C_EENS_8epilogue10collective6detail29Sm90TmaWarpSpecializedAdapterINS1F_15DefaultEpilogueISI_SJ_SJ_NS1E_6thread17LinearCombinationISI_Li1EffLNS1J_9ScaleType4KindE0ELNS_15FloatRoundStyleE2ESI_EENS1_15EpilogueDefaultEEEEEvvEEEEvNT_6ParamsE,@function
        .size           _ZN7cutlass13device_kernelINS_4gemm6kernel13GemmUniversalIN4cute5tupleIJiiiiEEENS1_10collective13CollectiveMmaINS1_37MainloopSm90TmaGmmaWarpSpecializedFP8ILi5ENS5_IJNS4_1CILi1EEESB_SB_EEENS1_35KernelTmaWarpSpecializedCooperativeEEENS5_IJNSA_ILi256EEESF_NSA_ILi64EEEEEENS_12float_e5m2_tENS5_IJlSB_lEEESI_SJ_NS4_8TiledMMAINS4_8MMA_AtomIJNS4_4SM904GMMA31MMA_64x256x32_F32E5M2E5M2_SS_TNILNSN_7ScaleInE1ELSP_1EEEEEENS4_6LayoutINS5_IJNSA_ILi2EEESB_SB_EEENS5_IJSB_NSA_ILi0EEESV_EEEEENS5_IJNS4_10UnderscoreESY_SY_EEEEENS4_13SM90_TMA_LOADENS4_14ComposedLayoutINS4_7SwizzleILi2ELi4ELi3EEENS4_18smem_ptr_flag_bitsILi8EEENSS_INS5_IJNSA_ILi8EEESG_EEENS5_IJSG_SB_EEEEEEEvNS4_8identityES11_S1B_vS1C_EENS_8epilogue10collective6detail29Sm90TmaWarpSpecializedAdapterINS1F_15DefaultEpilogueISI_SJ_SJ_NS1E_6thread17LinearCombinationISI_Li1EffLNS1J_9ScaleType4KindE0ELNS_15FloatRoundStyleE2ESI_EENS1_15EpilogueDefaultEEEEEvvEEEEvNT_6ParamsE,(.L_x_587 - _ZN7cutlass13device_kernelINS_4gemm6kernel13GemmUniversalIN4cute5tupleIJiiiiEEENS1_10collective13CollectiveMmaINS1_37MainloopSm90TmaGmmaWarpSpecializedFP8ILi5ENS5_IJNS4_1CILi1EEESB_SB_EEENS1_35KernelTmaWarpSpecializedCooperativeEEENS5_IJNSA_ILi256EEESF_NSA_ILi64EEEEEENS_12float_e5m2_tENS5_IJlSB_lEEESI_SJ_NS4_8TiledMMAINS4_8MMA_AtomIJNS4_4SM904GMMA31MMA_64x256x32_F32E5M2E5M2_SS_TNILNSN_7ScaleInE1ELSP_1EEEEEENS4_6LayoutINS5_IJNSA_ILi2EEESB_SB_EEENS5_IJSB_NSA_ILi0EEESV_EEEEENS5_IJNS4_10UnderscoreESY_SY_EEEEENS4_13SM90_TMA_LOADENS4_14ComposedLayoutINS4_7SwizzleILi2ELi4ELi3EEENS4_18smem_ptr_flag_bitsILi8EEENSS_INS5_IJNSA_ILi8EEESG_EEENS5_IJSG_SB_EEEEEEEvNS4_8identityES11_S1B_vS1C_EENS_8epilogue10collective6detail29Sm90TmaWarpSpecializedAdapterINS1F_15DefaultEpilogueISI_SJ_SJ_NS1E_6thread17LinearCombinationISI_Li1EffLNS1J_9ScaleType4KindE0ELNS_15FloatRoundStyleE2ESI_EENS1_15EpilogueDefaultEEEEEvvEEEEvNT_6ParamsE)
        .other          _ZN7cutlass13device_kernelINS_4gemm6kernel13GemmUniversalIN4cute5tupleIJiiiiEEENS1_10collective13CollectiveMmaINS1_37MainloopSm90TmaGmmaWarpSpecializedFP8ILi5ENS5_IJNS4_1CILi1EEESB_SB_EEENS1_35KernelTmaWarpSpecializedCooperativeEEENS5_IJNSA_ILi256EEESF_NSA_ILi64EEEEEENS_12float_e5m2_tENS5_IJlSB_lEEESI_SJ_NS4_8TiledMMAINS4_8MMA_AtomIJNS4_4SM904GMMA31MMA_64x256x32_F32E5M2E5M2_SS_TNILNSN_7ScaleInE1ELSP_1EEEEEENS4_6LayoutINS5_IJNSA_ILi2EEESB_SB_EEENS5_IJSB_NSA_ILi0EEESV_EEEEENS5_IJNS4_10UnderscoreESY_SY_EEEEENS4_13SM90_TMA_LOADENS4_14ComposedLayoutINS4_7SwizzleILi2ELi4ELi3EEENS4_18smem_ptr_flag_bitsILi8EEENSS_INS5_IJNSA_ILi8EEESG_EEENS5_IJSG_SB_EEEEEEEvNS4_8identityES11_S1B_vS1C_EENS_8epilogue10collective6detail29Sm90TmaWarpSpecializedAdapterINS1F_15DefaultEpilogueISI_SJ_SJ_NS1E_6thread17LinearCombinationISI_Li1EffLNS1J_9ScaleType4KindE0ELNS_15FloatRoundStyleE2ESI_EENS1_15EpilogueDefaultEEEEEvvEEEEvNT_6ParamsE,@"STO_CUDA_ENTRY STV_DEFAULT"
_ZN7cutlass13device_kernelINS_4gemm6kernel13GemmUniversalIN4cute5tupleIJiiiiEEENS1_10collective13CollectiveMmaINS1_37MainloopSm90TmaGmmaWarpSpecializedFP8ILi5ENS5_IJNS4_1CILi1EEESB_SB_EEENS1_35KernelTmaWarpSpecializedCooperativeEEENS5_IJNSA_ILi256EEESF_NSA_ILi64EEEEEENS_12float_e5m2_tENS5_IJlSB_lEEESI_SJ_NS4_8TiledMMAINS4_8MMA_AtomIJNS4_4SM904GMMA31MMA_64x256x32_F32E5M2E5M2_SS_TNILNSN_7ScaleInE1ELSP_1EEEEEENS4_6LayoutINS5_IJNSA_ILi2EEESB_SB_EEENS5_IJSB_NSA_ILi0EEESV_EEEEENS5_IJNS4_10UnderscoreESY_SY_EEEEENS4_13SM90_TMA_LOADENS4_14ComposedLayoutINS4_7SwizzleILi2ELi4ELi3EEENS4_18smem_ptr_flag_bitsILi8EEENSS_INS5_IJNSA_ILi8EEESG_EEENS5_IJSG_SB_EEEEEEEvNS4_8identityES11_S1B_vS1C_EENS_8epilogue10collective6detail29Sm90TmaWarpSpecializedAdapterINS1F_15DefaultEpilogueISI_SJ_SJ_NS1E_6thread17LinearCombinationISI_Li1EffLNS1J_9ScaleType4KindE0ELNS_15FloatRoundStyleE2ESI_EENS1_15EpilogueDefaultEEEEEvvEEEEvNT_6ParamsE:
[----:B------:R-:W0:Y:S02]  /*0000*/  LDC R1, c[0x0][0x28] ;  /* 0x00000a00ff017b82 */ /* 0x000e240000000800 */
[----:B0-----:R-:W-:Y:S01]  /*0010*/  VIADD R1, R1, 0xfffff790 ;  /* 0xfffff79001017836 */ /* 0x001fe20000000000 */
[----:B------:R-:W0:Y:S01]  /*0020*/  S2R R2, SR_TID.X ;  /* 0x0000000000027919 */ /* 0x000e220000002100 */
[----:B------:R-:W-:Y:S01]  /*0030*/  ELECT P0, URZ, PT ;  /* 0x00000000003f782f */ /* 0x000fe20003800000 */
[----:B------:R-:W-:Y:S01]  /*0040*/  BSSY B0, `(.L_x_0) ;  /* 0x0000015000007945 */ /* 0x000fe20003800000 */
[--C-:B0-----:R-:W-:Y:S02]  /*0050*/  SHF.R.U32.HI R0, RZ, 0x5, R2.reuse ;  /* 0x00000005ff007819 */ /* 0x101fe40000011602 */
[----:B------:R-:W-:-:S03]  /*0060*/  SHF.R.U32.HI R2, RZ, 0x7, R2 ;  /* 0x00000007ff027819 */ /* 0x000fc60000011602 */
[----:B------:R-:W0:Y:S04]  /*0070*/  SHFL.IDX PT, R3, R0, RZ, 0x1f ;  /* 0x00001fff00037589 */ /* 0x000e2800000e0000 */
[----:B------:R-:W1:Y:S01]  /*0080*/  SHFL.IDX PT, R2, R2, RZ, 0x1f ;  /* 0x00001fff02027589 */ /* 0x000e6200000e0000 */
[----:B0-----:R-:W-:Y:S02]  /*0090*/  R2UR UR4, R3 ;  /* 0x00000000030472ca */ /* 0x001fe400000e0000 */
[----:B-1----:R-:W-:-:S11]  /*00a0*/  R2UR UR6, R2 ;  /* 0x00000000020672ca */ /* 0x002fd600000e0000 */
[----:B------:R-:W-:Y:S02]  /*00b0*/  USHF.R.S32.HI UR5, URZ, 0x1f, UR4 ;  /* 0x0000001f3f057899 */ /* 0x000fe40008011404 */
[----:B------:R-:W-:Y:S02]  /*00c0*/  ISETP.NE.OR P0, PT, RZ, UR4, !P0 ;  /* 0x00000004ff007c0c */ /* 0x000fe4000c705670 */
[----:B------:R-:W-:-:S04]  /*00d0*/  ULEA.HI UR5, UR5, UR4, URZ, 0x2 ;  /* 0x0000000405057291 */ /* 0x000fc8000f8f103f */
[----:B------:R-:W-:-:S04]  /*00e0*/  ULOP3.LUT UR5, UR5, 0xfffffffc, URZ, 0xc0, !UPT ;  /* 0xfffffffc05057892 */ /* 0x000fc8000f8ec03f */
[----:B------:R-:W-:-:S03]  /*00f0*/  UIADD3 UR8, UR4, -UR5, URZ ;  /* 0x8000000504087290 */ /* 0x000fc6000fffe03f */
[----:B------:R-:W-:Y:S09]  /*0100*/  @P0 BRA `(.L_x_1) ;  /* 0x0000000000200947 */ /* 0x000ff20003800000 */
[----:B------:R-:W-:Y:S02]  /*0110*/  ULDC.64 UR4, c[0x0][0x198] ;  /* 0x0000660000047ab9 */ /* 0x000fe40000000a00 */
[----:B------:R-:W-:Y:S02]  /*0120*/  UIADD3 UR10, UP0, UR4, 0xf0, URZ ;  /* 0x000000f0040a7890 */ /* 0x000fe4000ff1e03f */
[----:B------:R-:W-:Y:S02]  /*0130*/  UIADD3 UR4, UP1, UR4, 0x1f0, URZ ;  /* 0x000001f004047890 */ /* 0x000fe4000ff3e03f */
[----:B------:R-:W-:Y:S02]  /*0140*/  UIADD3.X UR11, URZ, UR5, URZ, UP0, !UPT ;  /* 0x000000053f0b7290 */ /* 0x000fe400087fe43f */
[----:B------:R-:W-:-:S07]  /*0150*/  UIADD3.X UR5, URZ, UR5, URZ, UP1, !UPT ;  /* 0x000000053f057290 */ /* 0x000fce0008ffe43f */
[----:B------:R0:W-:Y:S02]  /*0160*/  UTMACCTL.PF [UR10] ;  /* 0x000000000a0079b9 */ /* 0x0001e40008040000 */
[----:B------:R0:W-:Y:S02]  /*0170*/  UTMACCTL.PF [UR4] ;  /* 0x00000000040079b9 */ /* 0x0001e40008040000 */
[----:B0-----:R-:W-:Y:S01]  /*0180*/  NOP ;  /* 0x0000000000007918 */ /* 0x001fe20000000000 */
.L_x_1:
[----:B------:R-:W-:Y:S05]  /*0190*/  BSYNC B0 ;  /* 0x0000000000007941 */ /* 0x000fea0003800000 */
.L_x_0:
[----:B------:R-:W0:Y:S01]  /*01a0*/  SHFL.IDX PT, R2, R0, RZ, 0x1f ;  /* 0x00001fff00027589 */ /* 0x000e2200000e0000 */
[----:B------:R-:W-:Y:S01]  /*01b0*/  UISETP.NE.AND UP0, UPT, UR8, 0x3, UPT ;  /* 0x000000030800788c */ /* 0x000fe2000bf05270 */
[----:B------:R-:W-:Y:S01]  /*01c0*/  ISETP.NE.AND P1, PT, RZ, UR6, PT ;  /* 0x00000006ff007c0c */ /* 0x000fe2000bf25270 */
[----:B------:R-:W-:Y:S02]  /*01d0*/  UIADD3 UR10, UR6, -0x1, URZ ;  /* 0xffffffff060a7890 */ /* 0x000fe4000fffe03f */
[----:B------:R-:W-:Y:S02]  /*01e0*/  UISETP.EQ.OR UP0, UPT, UR8, URZ, !UP0 ;  /* 0x0000003f0800728c */ /* 0x000fe4000c702670 */
[----:B------:R-:W-:Y:S02]  /*01f0*/  UISETP.GE.U32.AND UP1, UPT, UR10, 0x2, UPT ;  /* 0x000000020a00788c */ /* 0x000fe4000bf26070 */
[----:B------:R-:W-:-:S04]  /*0200*/  UISETP.EQ.AND UP0, UPT, UR6, URZ, UP0 ;  /* 0x0000003f0600728c */ /* 0x000fc80008702270 */
[----:B------:R-:W-:-:S04]  /*0210*/  USEL UR13, URZ, 0x1, !UP0 ;  /* 0x000000013f0d7887 */ /* 0x000fc8000c000000 */
[----:B------:R-:W-:Y:S01]  /*0220*/  USEL UR13, UR13, 0x2, UP1 ;  /* 0x000000020d0d7887 */ /* 0x000fe20008800000 */
[----:B0-----:R-:W-:-:S13]  /*0230*/  ISETP.NE.AND P0, PT, R2, RZ, PT ;  /* 0x000000ff0200720c */ /* 0x001fda0003f05270 */
[----:B------:R-:W-:Y:S05]  /*0240*/  @P0 BRA `(.L_x_2) ;  /* 0x0000000000600947 */ /* 0x000fea0003800000 */
[----:B------:R-:W0:Y:S01]  /*0250*/  S2UR UR9, SR_CgaCtaId ;  /* 0x00000000000979c3 */ /* 0x000e220000008800 */
[----:B------:R-:W-:Y:S01]  /*0260*/  UMOV UR4, 0x400 ;  /* 0x0000040000047882 */ /* 0x000fe20000000000 */
[----:B------:R-:W-:Y:S01]  /*0270*/  UMOV UR5, 0x1 ;  /* 0x0000000100057882 */ /* 0x000fe20000000000 */
[----:B------:R-:W-:Y:S01]  /*0280*/  UMOV UR6, 0x100 ;  /* 0x0000010000067882 */ /* 0x000fe20000000000 */
[----:B------:R-:W-:Y:S01]  /*0290*/  ELECT P0, URZ, PT ;  /* 0x00000000003f782f */ /* 0x000fe20003800000 */
[----:B------:R-:W-:-:S04]  /*02a0*/  UIADD3 UR6, -UR6, 0x100000, URZ ;  /* 0x0010000006067890 */ /* 0x000fc8000fffe13f */
[----:B------:R-:W-:Y:S02]  /*02b0*/  USHF.L.U32 UR7, UR6, 0xb, URZ ;  /* 0x0000000b06077899 */ /* 0x000fe4000800063f */
[----:B------:R-:W-:Y:S02]  /*02c0*/  USHF.L.U32 UR6, UR6, 0x1, URZ ;  /* 0x0000000106067899 */ /* 0x000fe4000800063f */
[----:B0-----:R-:W-:Y:S02]  /*02d0*/  ULEA UR9, UR9, UR4, 0x18 ;  /* 0x0000000409097291 */ /* 0x001fe4000f8ec03f */
[----:B------:R-:W-:-:S04]  /*02e0*/  UIADD3 UR4, -UR5, 0x100000, URZ ;  /* 0x0010000005047890 */ /* 0x000fc8000fffe13f */
[----:B------:R-:W-:Y:S02]  /*02f0*/  USHF.L.U32 UR5, UR4, 0xb, URZ ;  /* 0x0000000b04057899 */ /* 0x000fe4000800063f */
[----:B------:R-:W-:Y:S01]  /*0300*/  USHF.L.U32 UR4, UR4, 0x1, URZ ;  /* 0x0000000104047899 */ /* 0x000fe2000800063f */
[----:B------:R-:W0:Y:S11]  /*0310*/  FENCE.VIEW.ASYNC.S ;  /* 0x00000000000073c6 */ /* 0x000e360000000000 */
[----:B0-----:R0:W1:Y:S01]  /*0320*/  SYNCS.EXCH.64 URZ, [UR9], UR4 ;  /* 0x00000004093f75b2 */ /* 0x0010620008000100 */
[----:B------:R0:W2:Y:S01]  /*0330*/  SYNCS.EXCH.64 URZ, [UR9+0x28], UR6 ;  /* 0x00002806093f75b2 */ /* 0x0000a20008000100 */
[----:B------:R0:W3:Y:S01]  /*0340*/  SYNCS.EXCH.64 URZ, [UR9+0x8], UR4 ;  /* 0x00000804093f75b2 */ /* 0x0000e20008000100 */
[----:B------:R0:W4:Y:S01]  /*0350*/  SYNCS.EXCH.64 URZ, [UR9+0x30], UR6 ;  /* 0x00003006093f75b2 */ /* 0x0001220008000100 */
[----:B------:R0:W0:Y:S01]  /*0360*/  SYNCS.EXCH.64 URZ, [UR9+0x10], UR4 ;  /* 0x00001004093f75b2 */ /* 0x0000220008000100 */
[----:B------:R0:W0:Y:S01]  /*0370*/  SYNCS.EXCH.64 URZ, [UR9+0x38], UR6 ;  /* 0x00003806093f75b2 */ /* 0x0000220008000100 */
[----:B------:R0:W0:Y:S01]  /*0380*/  SYNCS.EXCH.64 URZ, [UR9+0x18], UR4 ;  /* 0x00001804093f75b2 */ /* 0x0000220008000100 */
[----:B------:R0:W0:Y:S01]  /*0390*/  SYNCS.EXCH.64 URZ, [UR9+0x40], UR6 ;  /* 0x00004006093f75b2 */ /* 0x0000220008000100 */
[----:B------:R0:W0:Y:S01]  /*03a0*/  SYNCS.EXCH.64 URZ, [UR9+0x20], UR4 ;  /* 0x00002004093f75b2 */ /* 0x0000220008000100 */
[----:B------:R0:W0:Y:S01]  /*03b0*/  SYNCS.EXCH.64 URZ, [UR9+0x48], UR6 ;  /* 0x00004806093f75b2 */ /* 0x0000220008000100 */
[----:B------:R-:W-:Y:S01]  /*03c0*/  NOP ;  /* 0x0000000000007918 */ /* 0x000fe20000000000 */
.L_x_2:
[----:B------:R-:W5:Y:S01]  /*03d0*/  LDC R2, c[0x0][0x65c] ;  /* 0x00019700ff027b82 */ /* 0x000f620000000800 */
[----:B------:R-:W1:Y:S01]  /*03e0*/  SHFL.IDX PT, R0, R0, RZ, 0x1f ;  /* 0x00001fff00007589 */ /* 0x000e6200000e0000 */
[----:B------:R-:W-:Y:S01]  /*03f0*/  ELECT P0, URZ, PT ;  /* 0x00000000003f782f */ /* 0x000fe20003800000 */
[----:B------:R-:W-:Y:S01]  /*0400*/  IMAD.MOV.U32 R3, RZ, RZ, RZ ;  /* 0x000000ffff037224 */ /* 0x000fe200078e00ff */
[----:B0-----:R-:W-:Y:S01]  /*0410*/  UMOV UR4, 0x20 ;  /* 0x0000002000047882 */ /* 0x001fe20000000000 */
[----:B------:R-:W0:Y:S01]  /*0420*/  S2R R11, SR_CTAID.Y ;  /* 0x00000000000b7919 */ /* 0x000e220000002600 */
[----:B------:R-:W-:Y:S01]  /*0430*/  NOP ;  /* 0x0000000000007918 */ /* 0x000fe20000000000 */
[----:B------:R-:W-:Y:S01]  /*0440*/  NOP ;  /* 0x0000000000007918 */ /* 0x000fe20000000000 */
[----:B-----5:R-:W-:Y:S02]  /*0450*/  ISETP.NE.AND P4, PT, R2, 0x1, PT ;  /* 0x000000010200780c */ /* 0x020fe40003f85270 */
[----:B------:R-:W5:Y:S01]  /*0460*/  S2R R2, SR_CTAID.X ;  /* 0x0000000000027919 */ /* 0x000f620000002500 */
[----:B-1----:R-:W-:-:S10]  /*0470*/  ISETP.NE.OR P0, PT, R0, RZ, !P0 ;  /* 0x000000ff0000720c */ /* 0x002fd40004705670 */
[----:B------:R-:W5:Y:S01]  /*0480*/  @P4 LDC R7, c[0x0][0x10] ;  /* 0x00000400ff074b82 */ /* 0x000f620000000800 */
[----:B0-----:R-:W-:Y:S02]  /*0490*/  @P4 IMAD.MOV.U32 R4, RZ, RZ, R11 ;  /* 0x000000ffff044224 */ /* 0x001fe400078e000b */
[----:B------:R-:W-:Y:S01]  /*04a0*/  VOTEU.ALL UP0, P0 ;  /* 0x00000000003f7886 */ /* 0x000fe20000000000 */
[----:B------:R-:W-:Y:S01]  /*04b0*/  @P4 IMAD.MOV.U32 R5, RZ, RZ, RZ ;  /* 0x000000ffff054224 */ /* 0x000fe200078e00ff */
[----:B------:R-:W-:Y:S01]  /*04c0*/  VOTEU.ALL UP1, P0 ;  /* 0x00000000003f7886 */ /* 0x000fe20000020000 */
[----:B------:R-:W-:Y:S02]  /*04d0*/  @P4 IMAD.MOV.U32 R13, RZ, RZ, RZ ;  /* 0x000000ffff0d4224 */ /* 0x000fe400078e00ff */
[----:B------:R-:W0:Y:S01]  /*04e0*/  @!P4 LDC R9, c[0x0][0xc] ;  /* 0x00000300ff09cb82 */ /* 0x000e220000000800 */
[----:B------:R-:W-:Y:S01]  /*04f0*/  @!UP0 UMOV UR6, 0x400 ;  /* 0x0000040000068882 */ /* 0x000fe20000000000 */
[----:B------:R-:W-:-:S04]  /*0500*/  @!UP0 UIADD3 UR4, -UR4, 0x100000, URZ ;  /* 0x0010000004048890 */ /* 0x000fc8000fffe13f */
[----:B------:R-:W-:Y:S02]  /*0510*/  @!UP0 USHF.L.U32 UR5, UR4, 0xb, URZ ;  /* 0x0000000b04058899 */ /* 0x000fe4000800063f */
[----:B------:R-:W-:Y:S01]  /*0520*/  @!UP0 USHF.L.U32 UR4, UR4, 0x1, URZ ;  /* 0x0000000104048899 */ /* 0x000fe2000800063f */
[----:B------:R-:W1:Y:S01]  /*0530*/  @!UP0 S2UR UR7, SR_CgaCtaId ;  /* 0x00000000000789c3 */ /* 0x000e620000008800 */
[----:B-----5:R-:W-:-:S04]  /*0540*/  @P4 IMAD.WIDE.U32 R6, R2, R7, R4 ;  /* 0x0000000702064225 */ /* 0x020fc800078e0004 */
[----:B------:R-:W-:Y:S02]  /*0550*/  @P4 IMAD.MOV.U32 R10, RZ, RZ, R6 ;  /* 0x000000ffff0a4224 */ /* 0x000fe400078e0006 */
[----:B------:R-:W-:Y:S02]  /*0560*/  @P4 IMAD.IADD R14, R7, 0x1, R13 ;  /* 0x00000001070e4824 */ /* 0x000fe400078e020d */
[----:B0-----:R-:W-:-:S04]  /*0570*/  @!P4 IMAD.WIDE.U32 R4, R9, R11, R2 ;  /* 0x0000000b0904c225 */ /* 0x001fc800078e0002 */
[----:B------:R-:W-:Y:S02]  /*0580*/  @!P4 IMAD.MOV.U32 R10, RZ, RZ, R4 ;  /* 0x000000ffff0ac224 */ /* 0x000fe400078e0004 */
[----:B------:R-:W-:Y:S01]  /*0590*/  @!P4 IMAD.MOV.U32 R14, RZ, RZ, R5 ;  /* 0x000000ffff0ec224 */ /* 0x000fe200078e0005 */
[----:B-1----:R-:W-:Y:S02]  /*05a0*/  @!UP0 ULEA UR6, UR7, UR6, 0x18 ;  /* 0x0000000607068291 */ /* 0x002fe4000f8ec03f */
[----:B------:R0:W-:Y:S01]  /*05b0*/  STL [R1+0x458], R10 ;  /* 0x0004580a01007387 */ /* 0x0001e20000100800 */
[----:B------:R-:W-:-:S03]  /*05c0*/  VOTEU.ALL UP0, P0 ;  /* 0x00000000003f7886 */ /* 0x000fc60000000000 */
[----:B------:R0:W-:Y:S04]  /*05d0*/  STL [R1+0x454], R14 ;  /* 0x0004540e01007387 */ /* 0x0001e80000100800 */
[----:B------:R-:W1:Y:S02]  /*05e0*/  FENCE.VIEW.ASYNC.S ;  /* 0x00000000000073c6 */ /* 0x000e640000000000 */
[----:B-1----:R0:W2:Y:S01]  /*05f0*/  @!UP0 SYNCS.EXCH.64 URZ, [UR6+0x60], UR4 ;  /* 0x00006004063f85b2 */ /* 0x0020a20008000100 */
[----:B------:R0:W2:Y:S01]  /*0600*/  @!UP1 SYNCS.EXCH.64 URZ, [UR6+0x68], UR4 ;  /* 0x00006804063f95b2 */ /* 0x0000a20008000100 */
[----:B------:R-:W-:Y:S01]  /*0610*/  NOP ;  /* 0x0000000000007918 */ /* 0x000fe20000000000 */
[----:B--234-:R-:W-:Y:S06]  /*0620*/  BAR.SYNC.DEFER_BLOCKING 0x0 ;  /* 0x0000000000007b1d */ /* 0x01cfec0000010000 */
[----:B0-----:R-:W-:Y:S05]  /*0630*/  @!P1 BRA `(.L_x_3) ;  /* 0x0000023000f09947 */ /* 0x001fea0003800000 */
[----:B------:R-:W-:-:S06]  /*0640*/  UISETP.GT.U32.AND UP0, UPT, UR10, 0x1, UPT ;  /* 0x000000010a00788c */ /* 0x000fcc000bf04070 */
[----:B------:R-:W-:-:S13]  /*0650*/  PLOP3.LUT P0, PT, PT, PT, UP0, 0x80, 0x0 ;  /* 0x000000000000781c */ /* 0x000fda0003f0f008 */
[----:B------:R-:W-:Y:S05]  /*0660*/  @P0 EXIT ;  /* 0x000000000000094d */ /* 0x000fea0003800000 */
[----:B------:R-:W-:Y:S01]  /*0670*/  IMAD.MOV.U32 R5, RZ, RZ, -0x1 ;  /* 0xffffffffff057424 */ /* 0x000fe200078e00ff */
[----:B------:R-:W-:Y:S01]  /*0680*/  ULDC.64 UR4, c[0x0][0x650] ;  /* 0x0001940000047ab9 */ /* 0x000fe20000000a00 */
[----:B------:R-:W-:Y:S01]  /*0690*/  IMAD.MOV.U32 R4, RZ, RZ, -0x1 ;  /* 0xffffffffff047424 */ /* 0x000fe200078e00ff */
[----:B------:R-:W-:Y:S01]  /*06a0*/  ISETP.GE.U32.AND P0, PT, R10, UR4, PT ;  /* 0x000000040a007c0c */ /* 0x000fe2000bf06070 */
[----:B------:R-:W-:Y:S01]  /*06b0*/  UMOV UR10, 0xffffffff ;  /* 0xffffffff000a7882 */ /* 0x000fe20000000000 */
[----:B------:R0:W-:Y:S01]  /*06c0*/  STL [R1+0x460], R5 ;  /* 0x0004600501007387 */ /* 0x0001e20000100800 */
[----:B------:R-:W-:Y:S02]  /*06d0*/  PRMT R0, RZ, 0x7610, R0 ;  /* 0x00007610ff007816 */ /* 0x000fe40000000000 */
[----:B------:R-:W-:Y:S01]  /*06e0*/  ISETP.GE.U32.AND.EX P0, PT, R14, UR5, PT, P0 ;  /* 0x000000050e007c0c */ /* 0x000fe2000bf06100 */
[----:B------:R0:W-:-:S12]  /*06f0*/  STL [R1+0x45c], R4 ;  /* 0x00045c0401007387 */ /* 0x0001d80000100800 */
[----:B0-----:R-:W-:Y:S05]  /*0700*/  @P0 BRA `(.L_x_4) ;  /* 0x00000004006c0947 */ /* 0x001fea0003800000 */
[----:B------:R-:W-:Y:S01]  /*0710*/  ULDC.64 UR14, c[0x0][0x628] ;  /* 0x00018a00000e7ab9 */ /* 0x000fe20000000a00 */
[----:B------:R-:W0:Y:S01]  /*0720*/  LDC.64 R12, c[0x0][0x620] ;  /* 0x00018800ff0c7b82 */ /* 0x000e220000000a00 */
[----:B------:R-:W-:Y:S01]  /*0730*/  ISETP.NE.U32.AND P0, PT, RZ, UR14, PT ;  /* 0x0000000eff007c0c */ /* 0x000fe2000bf05070 */
[----:B------:R-:W-:Y:S01]  /*0740*/  ULDC UR11, c[0x0][0x630] ;  /* 0x00018c00000b7ab9 */ /* 0x000fe20000000800 */
[----:B------:R-:W-:Y:S02]  /*0750*/  R2UR UR4, R10 ;  /* 0x000000000a0472ca */ /* 0x000fe400000e0000 */
[----:B------:R-:W-:Y:S02]  /*0760*/  ISETP.NE.AND.EX P0, PT, RZ, UR15, PT, P0 ;  /* 0x0000000fff007c0c */ /* 0x000fe4000bf05300 */
[----:B------:R-:W-:-:S11]  /*0770*/  R2UR UR5, R14 ;  /* 0x000000000e0572ca */ /* 0x000fd600000e0000 */
[----:B------:R-:W-:Y:S05]  /*0780*/  @!P0 BRA `(.L_x_5) ;  /* 0x0000000000308947 */ /* 0x000fea0003800000 */
[----:B------:R-:W-:Y:S01]  /*0790*/  R2UR UR4, R10 ;  /* 0x000000000a0472ca */ /* 0x000fe200000e0000 */
[----:B------:R-:W-:Y:S01]  /*07a0*/  ULDC UR8, c[0x0][0x634] ;  /* 0x00018d0000087ab9 */ /* 0x000fe20000000800 */
[----:B------:R-:W-:-:S11]  /*07b0*/  R2UR UR10, R14 ;  /* 0x000000000e0a72ca */ /* 0x000fd600000e0000 */
[----:B------:R-:W-:-:S04]  /*07c0*/  UIADD3 UR8, UP0, UR4, UR8, URZ ;  /* 0x0000000804087290 */ /* 0x000fc8000ff1e03f */
[----:B------:R-:W-:-:S04]  /*07d0*/  UIADD3.X UR10, URZ, UR10, URZ, UP0, !UPT ;  /* 0x0000000a3f0a7290 */ /* 0x000fc800087fe43f */
[----:B------:R-:W-:-:S04]  /*07e0*/  UIMAD.WIDE.U32 UR4, UR10, UR14, URZ ;  /* 0x0000000e0a0472a5 */ /* 0x000fc8000f8e003f */
[----:B------:R-:W-:Y:S02]  /*07f0*/  UIMAD.WIDE.U32 UR6, UP0, UR8, UR15, UR4 ;  /* 0x0000000f080672a5 */ /* 0x000fe4000f800004 */
[----:B------:R-:W-:Y:S02]  /*0800*/  UIMAD.WIDE.U32 UR4, UR8, UR14, URZ ;  /* 0x0000000e080472a5 */ /* 0x000fe4000f8e003f */
[----:B------:R-:W-:Y:S02]  /*0810*/  UIADD3.X UR9, URZ, URZ, URZ, UP0, !UPT ;  /* 0x0000003f3f097290 */ /* 0x000fe400087fe43f */
[----:B------:R-:W-:Y:S01]  /*0820*/  UIADD3 URZ, UP0, UR5, UR6, URZ ;  /* 0x00000006053f7290 */ /* 0x000fe2000ff1e03f */
[----:B------:R-:W-:-:S03]  /*0830*/  UMOV UR8, UR7 ;  /* 0x0000000700087c82 */ /* 0x000fc60008000000 */
[----:B------:R-:W-:-:S12]  /*0840*/  UIMAD.WIDE.U32.X UR4, UR10, UR15, UR8, UP0 ;  /* 0x0000000f0a0472a5 */ /* 0x000fd800080e0408 */
.L_x_5:
[----:B------:R-:W-:Y:S01]  /*0850*/  USHF.R.U64 UR10, UR4, UR11, UR5 ;  /* 0x0000000b040a7299 */ /* 0x000fe20008001205 */
[----:B------:R-:W1:Y:S01]  /*0860*/  LDC R8, c[0x0][0x618] ;  /* 0x00018600ff087b82 */ /* 0x000e620000000800 */
[----:B------:R-:W-:Y:S01]  /*0870*/  USHF.R.U32.HI UR4, URZ, UR11, UR5 ;  /* 0x0000000b3f047299 */ /* 0x000fe20008011605 */
[----:B------:R-:W-:Y:S01]  /*0880*/  I2FP.F32.U32 R0, R2 ;  /* 0x0000000200007245 */ /* 0x000fe20000201000 */
[----:B------:R-:W-:Y:S01]  /*0890*/  IMAD.MOV.U32 R4, RZ, RZ, R10 ;  /* 0x000000ffff047224 */ /* 0x000fe200078e000a */
[----:B------:R-:W-:Y:S01]  /*08a0*/  ULDC UR5, c[0x0][0x150] ;  /* 0x0000540000057ab9 */ /* 0x000fe20000000800 */
[----:B------:R-:W-:Y:S01]  /*08b0*/  IADD3 R7, P0, RZ, -UR10, RZ ;  /* 0x8000000aff077c10 */ /* 0x000fe2000ff1e0ff */
[----:B------:R-:W-:Y:S02]  /*08c0*/  IMAD.MOV.U32 R5, RZ, RZ, R14 ;  /* 0x000000ffff057224 */ /* 0x000fe400078e000e */
[----:B------:R-:W-:Y:S01]  /*08d0*/  FMUL R0, R0, UR5 ;  /* 0x0000000500007c20 */ /* 0x000fe20008400000 */
[----:B------:R-:W2:Y:S01]  /*08e0*/  LDC.64 R20, c[0x0][0x640] ;  /* 0x00019000ff147b82 */ /* 0x000ea20000000a00 */
[----:B------:R-:W-:Y:S01]  /*08f0*/  IMAD.X R9, RZ, RZ, ~UR4, P0 ;  /* 0x80000004ff097e24 */ /* 0x000fe200080e06ff */
[----:B------:R-:W-:Y:S01]  /*0900*/  ULDC UR4, c[0x0][0x154] ;  /* 0x0000550000047ab9 */ /* 0x000fe20000000800 */
[----:B0-----:R-:W-:-:S02]  /*0910*/  IMAD.WIDE.U32 R4, R7, R12, R4 ;  /* 0x0000000c07047225 */ /* 0x001fc400078e0004 */
[----:B------:R-:W0:Y:S03]  /*0920*/  F2I.U32.TRUNC.NTZ R0, R0 ;  /* 0x0000000000007305 */ /* 0x000e26000020f000 */
[----:B------:R-:W3:Y:S01]  /*0930*/  LDC R3, c[0x0][0x144] ;  /* 0x00005100ff037b82 */ /* 0x000ee20000000800 */
[----:B------:R-:W-:-:S04]  /*0940*/  IMAD R6, R9, R12, RZ ;  /* 0x0000000c09067224 */ /* 0x000fc800078e02ff */
[----:B------:R-:W-:-:S03]  /*0950*/  IMAD R7, R7, R13, R6 ;  /* 0x0000000d07077224 */ /* 0x000fc600078e0206 */
[----:B------:R-:W4:Y:S01]  /*0960*/  LDC R10, c[0x0][0x608] ;  /* 0x00018200ff0a7b82 */ /* 0x000f220000000800 */
[----:B------:R-:W-:Y:S02]  /*0970*/  IMAD.IADD R5, R5, 0x1, R7 ;  /* 0x0000000105057824 */ /* 0x000fe400078e0207 */
[----:B------:R-:W-:Y:S02]  /*0980*/  IMAD.MOV.U32 R7, RZ, RZ, -0x1 ;  /* 0xffffffffff077424 */ /* 0x000fe400078e00ff */
[----:B0-----:R-:W-:Y:S01]  /*0990*/  IMAD.MOV R6, RZ, RZ, -R0 ;  /* 0x000000ffff067224 */ /* 0x001fe200078e0a00 */
[----:B-1----:R-:W-:Y:S02]  /*09a0*/  SHF.R.U64 R14, R4, R8, R5 ;  /* 0x00000008040e7219 */ /* 0x002fe40000001205 */
[----:B------:R-:W0:Y:S01]  /*09b0*/  LDC R18, c[0x0][0x658] ;  /* 0x00019600ff127b82 */ /* 0x000e220000000800 */
[----:B------:R-:W-:Y:S02]  /*09c0*/  I2FP.F32.U32 R4, R11 ;  /* 0x0000000b00047245 */ /* 0x000fe40000201000 */
[----:B--2---:R-:W-:-:S02]  /*09d0*/  ISETP.NE.U32.AND P0, PT, R20, RZ, PT ;  /* 0x000000ff1400720c */ /* 0x004fc40003f05070 */
[----:B------:R-:W-:Y:S01]  /*09e0*/  SHF.R.U32.HI R5, RZ, R8, R5 ;  /* 0x00000008ff057219 */ /* 0x000fe20000011605 */
[----:B------:R-:W-:Y:S01]  /*09f0*/  FMUL R4, R4, UR4 ;  /* 0x0000000404047c20 */ /* 0x000fe20008400000 */
[----:B------:R-:W-:Y:S01]  /*0a00*/  ISETP.NE.AND.EX P0, PT, R21, RZ, PT, P0 ;  /* 0x000000ff1500720c */ /* 0x000fe20003f05300 */
[----:B------:R-:W1:Y:S01]  /*0a10*/  LDC R12, c[0x0][0x148] ;  /* 0x00005200ff0c7b82 */ /* 0x000e620000000800 */
[----:B---3--:R-:W-:-:S07]  /*0a20*/  IMAD R0, R3, R6, R2 ;  /* 0x0000000603007224 */ /* 0x008fce00078e0202 */
[----:B------:R-:W2:Y:S01]  /*0a30*/  LDC R16, c[0x0][0x600] ;  /* 0x00018000ff107b82 */ /* 0x000ea20000000800 */
[-CC-:B----4-:R-:W-:Y:S02]  /*0a40*/  SHF.R.U64 R22, R14, R10.reuse, R5.reuse ;  /* 0x0000000a0e167219 */ /* 0x190fe40000001205 */
[----:B------:R-:W-:Y:S01]  /*0a50*/  SHF.R.U32.HI R3, RZ, R10, R5 ;  /* 0x0000000aff037219 */ /* 0x000fe20000011605 */
[----:B------:R-:W-:Y:S01]  /*0a60*/  IMAD.MOV.U32 R5, RZ, RZ, 0x1 ;  /* 0x00000001ff057424 */ /* 0x000fe200078e00ff */
[----:B------:R3:W4:Y:S03]  /*0a70*/  F2I.U32.TRUNC.NTZ R10, R4 ;  /* 0x00000004000a7305 */ /* 0x000726000020f000 */
[----:B------:R-:W1:Y:S01]  /*0a80*/  LDC R15, c[0x0][0x648] ;  /* 0x00019200ff0f7b82 */ /* 0x000e620000000800 */
[-C--:B0-----:R-:W-:Y:S02]  /*0a90*/  SHF.L.U32 R2, R7, R18.reuse, RZ ;  /* 0x0000001207027219 */ /* 0x081fe400000006ff */
[----:B------:R-:W-:-:S02]  /*0aa0*/  SHF.R.U64 R24, R22, R18, R3 ;  /* 0x0000001216187219 */ /* 0x000fc40000001203 */
[----:B------:R-:W-:Y:S02]  /*0ab0*/  LOP3.LUT R9, RZ, R2, RZ, 0x33, !PT ;  /* 0x00000002ff097212 */ /* 0x000fe400078e33ff */
[-C--:B------:R-:W-:Y:S01]  /*0ac0*/  SHF.R.U32.HI R3, RZ, R18.reuse, R3 ;  /* 0x00000012ff037219 */ /* 0x080fe20000011603 */
[----:B------:R-:W0:Y:S01]  /*0ad0*/  LDC R17, c[0x0][0x638] ;  /* 0x00018e00ff117b82 */ /* 0x000e220000000800 */
[----:B------:R-:W-:Y:S01]  /*0ae0*/  SHF.L.U32 R8, R5, R18, RZ ;  /* 0x0000001205087219 */ /* 0x000fe200000006ff */
[----:B------:R-:W-:-:S06]  /*0af0*/  IMAD.MOV.U32 R2, RZ, RZ, R24 ;  /* 0x000000ffff027224 */ /* 0x000fcc00078e0018 */
[----:B------:R-:W0:Y:S01]  /*0b00*/  LDC R19, c[0x0][0x610] ;  /* 0x00018400ff137b82 */ /* 0x000e220000000800 */
[----:B---34-:R-:W-:Y:S05]  /*0b10*/  @!P0 BRA `(.L_x_6) ;  /* 0x0000000000288947 */ /* 0x018fea0003800000 */
[----:B------:R-:W3:Y:S02]  /*0b20*/  LDC R7, c[0x0][0x64c] ;  /* 0x00019300ff077b82 */ /* 0x000ee40000000800 */
[----:B---3--:R-:W-:-:S05]  /*0b30*/  IADD3 R7, P0, R24, R7, RZ ;  /* 0x0000000718077210 */ /* 0x008fca0007f1e0ff */
[----:B------:R-:W-:-:S04]  /*0b40*/  IMAD.X R13, RZ, RZ, R3, P0 ;  /* 0x000000ffff0d7224 */ /* 0x000fc800000e0603 */
[----:B------:R-:W-:-:S04]  /*0b50*/  IMAD.WIDE.U32 R2, R13, R20, RZ ;  /* 0x000000140d027225 */ /* 0x000fc800078e00ff */
[----:B------:R-:W-:-:S04]  /*0b60*/  IMAD.WIDE.U32 R4, P0, R7, R21, R2 ;  /* 0x0000001507047225 */ /* 0x000fc80007800002 */
[----:B------:R-:W-:-:S04]  /*0b70*/  IMAD.WIDE.U32 R2, R7, R20, RZ ;  /* 0x0000001407027225 */ /* 0x000fc800078e00ff */
[----:B------:R-:W-:Y:S01]  /*0b80*/  IMAD.X R7, RZ, RZ, RZ, P0 ;  /* 0x000000ffff077224 */ /* 0x000fe200000e06ff */
[----:B------:R-:W-:Y:S01]  /*0b90*/  IADD3 RZ, P0, R3, R4, RZ ;  /* 0x0000000403ff7210 */ /* 0x000fe20007f1e0ff */
[----:B------:R-:W-:-:S04]  /*0ba0*/  IMAD.MOV.U32 R6, RZ, RZ, R5 ;  /* 0x000000ffff067224 */ /* 0x000fc800078e0005 */
[----:B------:R-:W-:-:S08]  /*0bb0*/  IMAD.WIDE.U32.X R2, R13, R21, R6, P0 ;  /* 0x000000150d027225 */ /* 0x000fd000000e0406 */
.L_x_6:
[----:B-1----:R-:W-:Y:S01]  /*0bc0*/  SHF.R.U64 R2, R2, R15, R3 ;  /* 0x0000000f02027219 */ /* 0x002fe20000001203 */
[----:B--2---:R-:W-:Y:S01]  /*0bd0*/  VIADD R3, R16, 0xffffffff ;  /* 0xffffffff10037836 */ /* 0x004fe20000000000 */
[----:B------:R-:W-:Y:S01]  /*0be0*/  LOP3.LUT R9, R22, R9, RZ, 0xc0, !PT ;  /* 0x0000000916097212 */ /* 0x000fe200078ec0ff */
[----:B------:R-:W-:Y:S02]  /*0bf0*/  IMAD.MOV R10, RZ, RZ, -R10 ;  /* 0x000000ffff0a7224 */ /* 0x000fe400078e0a0a */
[----:B------:R-:W-:Y:S01]  /*0c00*/  IMAD.MOV R4, RZ, RZ, -R2 ;  /* 0x000000ffff047224 */ /* 0x000fe200078e0a02 */
[----:B------:R-:W-:Y:S01]  /*0c10*/  LOP3.LUT R14, R14, R3, RZ, 0xc0, !PT ;  /* 0x000000030e0e7212 */ /* 0x000fe200078ec0ff */
[----:B------:R-:W-:Y:S02]  /*0c20*/  @P4 IMAD R0, R12, R10, R11 ;  /* 0x0000000a0c004224 */ /* 0x000fe400078e020b */
[----:B------:R-:W-:Y:S02]  /*0c30*/  IMAD R9, R8, R2, R9 ;  /* 0x0000000208097224 */ /* 0x000fe400078e0209 */
[----:B0-----:R-:W-:-:S02]  /*0c40*/  IMAD R3, R4, R17, R24 ;  /* 0x0000001104037224 */ /* 0x001fc400078e0218 */
[----:B------:R-:W-:Y:S02]  /*0c50*/  IMAD R2, R9, R19, R0 ;  /* 0x0000001309027224 */ /* 0x000fe400078e0200 */
[----:B------:R-:W-:Y:S02]  /*0c60*/  IMAD R3, R3, R16, R14 ;  /* 0x0000001003037224 */ /* 0x000fe400078e020e */
[----:B------:R-:W-:-:S03]  /*0c70*/  IMAD.MOV.U32 R0, RZ, RZ, 0x1 ;  /* 0x00000001ff007424 */ /* 0x000fc600078e00ff */
[----:B------:R-:W-:Y:S02]  /*0c80*/  SEL R4, R3, R2, !P4 ;  /* 0x0000000203047207 */ /* 0x000fe40006000000 */
[----:B------:R-:W-:-:S03]  /*0c90*/  SEL R2, R2, R3, !P4 ;  /* 0x0000000302027207 */ /* 0x000fc60006000000 */
[----:B------:R0:W-:Y:S04]  /*0ca0*/  STL [R1+0x45c], R4 ;  /* 0x00045c0401007387 */ /* 0x0001e80000100800 */
[----:B------:R0:W-:Y:S02]  /*0cb0*/  STL [R1+0x460], R2 ;  /* 0x0004600201007387 */ /* 0x0001e40000100800 */
.L_x_4:
[----:B------:R-:W-:-:S08]  /*0cc0*/  NOP ;  /* 0x0000000000007918 */ /* 0x000fd00000000000 */
[----:B------:R-:W1:Y:S02]  /*0cd0*/  USETMAXREG.TRY_ALLOC.CTAPOOL UP0, 0xf0 ;  /* 0x000000f0000079c8 */ /* 0x000e640008000600 */
[----:B-1----:R-:W-:-:S13]  /*0ce0*/  PLOP3.LUT P0, PT, PT, PT, UP0, 0x80, 0x0 ;  /* 0x000000000000781c */ /* 0x002fda0003f0f008 */
[----:B------:R-:W-:Y:S05]  /*0cf0*/  @!P0 BRA `(.L_x_4) ;  /* 0xfffffffc00f08947 */ /* 0x000fea000383ffff */
[----:B------:R-:W-:Y:S01]  /*0d00*/  ULDC.64 UR4, c[0x0][0x598] ;  /* 0x0001660000047ab9 */ /* 0x000fe20000000a00 */
[----:B------:R-:W-:Y:S01]  /*0d10*/  ULDC.64 UR20, c[0x0][0x208] ;  /* 0x0000820000147ab9 */ /* 0x000fe20000000a00 */
[----:B------:R-:W-:-:S04]  /*0d20*/  ISETP.NE.U32.AND P0, PT, RZ, UR4, PT ;  /* 0x00000004ff007c0c */ /* 0x000fc8000bf05070 */
[----:B------:R-:W-:-:S13]  /*0d30*/  ISETP.NE.AND.EX P0, PT, RZ, UR5, PT, P0 ;  /* 0x00000005ff007c0c */ /* 0x000fda000bf05300 */
[----:B------:R-:W-:Y:S05]  /*0d40*/  @!P0 BRA `(.L_x_7) ;  /* 0x0000000000208947 */ /* 0x000fea0003800000 */
[----:B0-----:R-:W0:Y:S02]  /*0d50*/  LDC.64 R2, c[0x0][0x598] ;  /* 0x00016600ff027b82 */ /* 0x001e240000000a00 */
[----:B0-----:R-:W2:Y:S02]  /*0d60*/  LDG.E.64 R2, desc[UR20][R2.64] ;  /* 0x0000001402027981 */ /* 0x001ea4000c1e1b00 */
[----:B--2---:R-:W-:-:S04]  /*0d70*/  ISETP.NE.U32.AND P0, PT, R2, RZ, PT ;  /* 0x000000ff0200720c */ /* 0x004fc80003f05070 */
[----:B------:R-:W-:-:S13]  /*0d80*/  ISETP.NE.AND.EX P0, PT, R3, RZ, PT, P0 ;  /* 0x000000ff0300720c */ /* 0x000fda0003f05300 */
[----:B------:R-:W-:Y:S05]  /*0d90*/  @!P0 BRA `(.L_x_7) ;  /* 0x00000000000c8947 */ /* 0x000fea0003800000 */
[----:B------:R-:W2:Y:S02]  /*0da0*/  LD.E R2, desc[UR20][R2.64] ;  /* 0x0000001402027980 */ /* 0x000ea4000c101900 */
[----:B--2---:R-:W-:Y:S01]  /*0db0*/  R2UR UR15, R2 ;  /* 0x00000000020f72ca */ /* 0x004fe200000e0000 */
[----:B------:R-:W-:-:S14]  /*0dc0*/  BRA `(.L_x_8) ;  /* 0x0000000000247947 */ /* 0x000fdc0003800000 */
.L_x_7:
[----:B------:R-:W-:Y:S02]  /*0dd0*/  ULDC.64 UR4, c[0x0][0x588] ;  /* 0x0001620000047ab9 */ /* 0x000fe40000000a00 */
[----:B------:R-:W-:-:S04]  /*0de0*/  ISETP.NE.U32.AND P0, PT, RZ, UR4, PT ;  /* 0x00000004ff007c0c */ /* 0x000fc8000bf05070 */
[----:B------:R-:W-:-:S13]  /*0df0*/  ISETP.NE.AND.EX P0, PT, RZ, UR5, PT, P0 ;  /* 0x00000005ff007c0c */ /* 0x000fda000bf05300 */
[----:B------:R-:W-:Y:S05]  /*0e00*/  @!P0 BRA `(.L_x_9) ;  /* 0x0000000000108947 */ /* 0x000fea0003800000 */
[----:B0-----:R-:W0:Y:S02]  /*0e10*/  LDC.64 R2, c[0x0][0x588] ;  /* 0x00016200ff027b82 */ /* 0x001e240000000a00 */
[----:B0-----:R-:W2:Y:S02]  /*0e20*/  LDG.E R2, desc[UR20][R2.64] ;  /* 0x0000001402027981 */ /* 0x001ea4000c1e1900 */
[----:B--2---:R-:W-:Y:S01]  /*0e30*/  R2UR UR15, R2 ;  /* 0x00000000020f72ca */ /* 0x004fe200000e0000 */
[----:B------:R-:W-:-:S14]  /*0e40*/  BRA `(.L_x_8) ;  /* 0x0000000000047947 */ /* 0x000fdc0003800000 */
.L_x_9:
[----:B------:R-:W-:-:S05]  /*0e50*/  ULDC UR15, c[0x0][0x580] ;  /* 0x00016000000f7ab9 */ /* 0x000fca0000000800 */
.L_x_8:
[----:B------:R-:W-:Y:S02]  /*0e60*/  ULDC.64 UR4, c[0x0][0x5a0] ;  /* 0x0001680000047ab9 */ /* 0x000fe40000000a00 */
        /* <DEDUP_REMOVED lines=11> */
.L_x_10:
        /* <DEDUP_REMOVED lines=8> */
.L_x_12:
[----:B------:R-:W-:-:S05]  /*0fa0*/  ULDC UR22, c[0x0][0x584] ;  /* 0x0001610000167ab9 */ /* 0x000fca0000000800 */
.L_x_11:
[----:B------:R-:W-:-:S13]  /*0fb0*/  LOP3.LUT P0, RZ, R0, 0xff, RZ, 0xc0, !PT ;  /* 0x000000ff00ff7812 */ /* 0x000fda000780c0ff */
[----:B------:R-:W-:Y:S05]  /*0fc0*/  @!P0 EXIT ;  /* 0x000000000000894d */ /* 0x000fea0003800000 */
[----:B------:R-:W-:Y:S01]  /*0fd0*/  ULDC UR4, c[0x0][0x28c] ;  /* 0x0000a30000047ab9 */ /* 0x000fe20000000800 */
[----:B------:R-:W-:Y:S02]  /*0fe0*/  ULOP3.LUT UR23, UR13, 0x1, URZ, 0xfc, !UPT ;  /* 0x000000010d177892 */ /* 0x000fe4000f8efc3f */
[----:B------:R-:W-:-:S04]  /*0ff0*/  UIADD3 UR4, UR4, 0x3f, URZ ;  /* 0x0000003f04047890 */ /* 0x000fc8000fffe03f */
[----:B------:R-:W-:-:S04]  /*1000*/  USHF.R.S32.HI UR5, URZ, 0x1f, UR4 ;  /* 0x0000001f3f057899 */ /* 0x000fc80008011404 */
[----:B------:R-:W-:-:S03]  /*1010*/  ULEA.HI UR5, UR5, UR4, URZ, 0x6 ;  /* 0x0000000405057291 */ /* 0x000fc6000f8f303f */
[----:B------:R-:W-:Y:S01]  /*1020*/  UMOV UR4, URZ ;  /* 0x0000003f00047c82 */ /* 0x000fe20008000000 */
[----:B------:R-:W-:-:S03]  /*1030*/  USHF.R.S32.HI UR9, URZ, 0x6, UR5 ;  /* 0x000000063f097899 */ /* 0x000fc60008011405 */
[----:B------:R-:W-:-:S09]  /*1040*/  UMOV UR5, URZ ;  /* 0x0000003f00057c82 */ /* 0x000fd20008000000 */
.L_x_549:
[----:B------:R-:W-:Y:S01]  /*1050*/  STL [R1+0x450], RZ ;  /* 0x000450ff01007387 */ /* 0x000fe20000100800 */
[----:B-1----:R-:W1:Y:S01]  /*1060*/  S2UR UR17, SR_CgaCtaId ;  /* 0x00000000001179c3 */ /* 0x002e620000008800 */
[----:B------:R-:W-:Y:S01]  /*1070*/  UMOV UR16, 0x400 ;  /* 0x0000040000107882 */ /* 0x000fe20000000000 */
[----:B------:R-:W-:Y:S01]  /*1080*/  UMOV UR6, URZ ;  /* 0x0000003f00067c82 */ /* 0x000fe20008000000 */
[----:B------:R-:W-:Y:S01]  /*1090*/  STL [R1+0x44c], RZ ;  /* 0x00044cff01007387 */ /* 0x000fe20000100800 */
[----:B------:R-:W-:Y:S01]  /*10a0*/  UMOV UR7, URZ ;  /* 0x0000003f00077c82 */ /* 0x000fe20008000000 */
[----:B------:R-:W-:Y:S01]  /*10b0*/  UMOV UR8, URZ ;  /* 0x0000003f00087c82 */ /* 0x000fe20008000000 */
[----:B------:R-:W-:Y:S01]  /*10c0*/  CS2R R236, SRZ ;  /* 0x0000000000ec7805 */ /* 0x000fe2000001ff00 */
[----:B------:R-:W-:Y:S01]  /*10d0*/  STL [R1+0x448], RZ ;  /* 0x000448ff01007387 */ /* 0x000fe20000100800 */
[----:B0-2---:R-:W0:Y:S01]  /*10e0*/  LDC R2, c[0x0][0x28c] ;  /* 0x0000a300ff027b82 */ /* 0x005e220000000800 */
[----:B------:R-:W-:-:S02]  /*10f0*/  CS2R R234, SRZ ;  /* 0x0000000000ea7805 */ /* 0x000fc4000001ff00 */
[----:B------:R-:W-:Y:S01]  /*1100*/  CS2R R232, SRZ ;  /* 0x0000000000e87805 */ /* 0x000fe2000001ff00 */
[----:B------:R-:W-:Y:S01]  /*1110*/  STL [R1+0x444], RZ ;  /* 0x000444ff01007387 */ /* 0x000fe20000100800 */
[----:B------:R-:W-:Y:S02]  /*1120*/  CS2R R230, SRZ ;  /* 0x0000000000e67805 */ /* 0x000fe4000001ff00 */
[----:B------:R-:W-:Y:S02]  /*1130*/  CS2R R228, SRZ ;  /* 0x0000000000e47805 */ /* 0x000fe4000001ff00 */
[----:B------:R-:W-:Y:S01]  /*1140*/  CS2R R226, SRZ ;  /* 0x0000000000e27805 */ /* 0x000fe2000001ff00 */
[----:B------:R-:W-:Y:S01]  /*1150*/  STL [R1+0x440], RZ ;  /* 0x000440ff01007387 */ /* 0x000fe20000100800 */
[----:B------:R-:W-:Y:S02]  /*1160*/  CS2R R224, SRZ ;  /* 0x0000000000e07805 */ /* 0x000fe4000001ff00 */
        /* <DEDUP_REMOVED lines=15> */
[----:B0-----:R-:W-:Y:S02]  /*1260*/  ISETP.GE.AND P0, PT, R2, 0x1, PT ;  /* 0x000000010200780c */ /* 0x001fe40003f06270 */
        /* <DEDUP_REMOVED lines=47> */
[----:B------:R-:W-:Y:S01]  /*1560*/  IMAD.MOV.U32 R3, RZ, RZ, RZ ;  /* 0x000000ffff037224 */ /* 0x000fe200078e00ff */
[----:B------:R-:W-:Y:S02]  /*1570*/  CS2R R24, SRZ ;  /* 0x0000000000187805 */ /* 0x000fe4000001ff00 */
[----:B------:R-:W-:Y:S01]  /*1580*/  CS2R R26, SRZ ;  /* 0x00000000001a7805 */ /* 0x000fe2000001ff00 */
[----:B------:R-:W-:Y:S01]  /*1590*/  STL [R1+0x3fc], RZ ;  /* 0x0003fcff01007387 */ /* 0x000fe20000100800 */
[----:B------:R-:W-:-:S02]  /*15a0*/  CS2R R28, SRZ ;  /* 0x00000000001c7805 */ /* 0x000fc4000001ff00 */
[----:B------:R-:W-:Y:S02]  /*15b0*/  CS2R R30, SRZ ;  /* 0x00000000001e7805 */ /* 0x000fe4000001ff00 */
[----:B------:R-:W-:Y:S01]  /*15c0*/  CS2R R32, SRZ ;  /* 0x0000000000207805 */ /* 0x000fe2000001ff00 */
[----:B------:R-:W-:Y:S01]  /*15d0*/  STL [R1+0x3f8], RZ ;  /* 0x0003f8ff01007387 */ /* 0x000fe20000100800 */
[----:B------:R-:W-:Y:S02]  /*15e0*/  CS2R R34, SRZ ;  /* 0x0000000000227805 */ /* 0x000fe4000001ff00 */
        /* <DEDUP_REMOVED lines=76> */
[----:B------:R-:W-:Y:S01]  /*1ab0*/  CS2R R150, SRZ ;  /* 0x0000000000967805 */ /* 0x000fe2000001ff00 */
[----:B------:R-:W-:Y:S04]  /*1ac0*/  STL [R1+0x3a8], RZ ;  /* 0x0003a8ff01007387 */ /* 0x000fe80000100800 */
        /* <DEDUP_REMOVED lines=106> */
[----:B------:R-:W-:Y:S04]  /*2170*/  STL [R1], RZ ;  /* 0x000000ff01007387 */ /* 0x000fe80000100800 */
        /* <DEDUP_REMOVED lines=39> */
[----:B------:R-:W-:Y:S01]  /*23f0*/  STL [R1+0xa0], RZ ;  /* 0x0000a0ff01007387 */ /* 0x000fe20000100800 */
[----:B------:R-:W0:Y:S03]  /*2400*/  S2R R0, SR_TID.X ;  /* 0x0000000000007919 */ /* 0x000e260000002100 */
        /* <DEDUP_REMOVED lines=8> */
[----:B0-----:R-:W-:-:S03]  /*2490*/  LOP3.LUT R0, R0, 0x80, RZ, 0xc0, !PT ;  /* 0x0000008000007812 */ /* 0x001fc600078ec0ff */
[----:B------:R-:W-:Y:S01]  /*24a0*/  STL [R1+0xc4], RZ ;  /* 0x0000c4ff01007387 */ /* 0x000fe20000100800 */
[----:B------:R-:W-:-:S03]  /*24b0*/  SHF.R.U32.HI R0, RZ, 0x7, R0 ;  /* 0x00000007ff007819 */ /* 0x000fc60000011600 */
        /* <DEDUP_REMOVED lines=33> */
[----:B------:R-:W0:Y:S04]  /*26d0*/  SHFL.IDX PT, R0, R0, RZ, 0x1f ;  /* 0x00001fff00007589 */ /* 0x000e2800000e0000 */
[----:B------:R2:W-:Y:S04]  /*26e0*/  STL [R1+0x14c], RZ ;  /* 0x00014cff01007387 */ /* 0x0005e80000100800 */
[----:B------:R2:W-:Y:S04]  /*26f0*/  STL [R1+0x150], RZ ;  /* 0x000150ff01007387 */ /* 0x0005e80000100800 */
[----:B------:R2:W-:Y:S04]  /*2700*/  STL [R1+0x154], RZ ;  /* 0x000154ff01007387 */ /* 0x0005e80000100800 */
[----:B------:R2:W-:Y:S04]  /*2710*/  STL [R1+0x158], RZ ;  /* 0x000158ff01007387 */ /* 0x0005e80000100800 */
[----:B------:R2:W-:Y:S04]  /*2720*/  STL [R1+0x15c], RZ ;  /* 0x00015cff01007387 */ /* 0x0005e80000100800 */
[----:B------:R2:W-:Y:S01]  /*2730*/  STL [R1+0x160], RZ ;  /* 0x000160ff01007387 */ /* 0x0005e20000100800 */
[----:B0-----:R-:W-:Y:S01]  /*2740*/  R2UR UR12, R0 ;  /* 0x00000000000c72ca */ /* 0x001fe200000e0000 */
[----:B------:R-:W-:-:S02]  /*2750*/  IMAD.U32 R0, RZ, RZ, UR4 ;  /* 0x00000004ff007e24 */ /* 0x000fc4000f8e00ff */
[----:B------:R2:W-:Y:S04]  /*2760*/  STL [R1+0x164], RZ ;  /* 0x000164ff01007387 */ /* 0x0005e80000100800 */
[----:B------:R2:W-:Y:S04]  /*2770*/  STL [R1+0x168], RZ ;  /* 0x000168ff01007387 */ /* 0x0005e80000100800 */
[----:B------:R2:W-:Y:S02]  /*2780*/  STL [R1+0x16c], RZ ;  /* 0x00016cff01007387 */ /* 0x0005e40000100800 */
[----:B------:R-:W-:-:S02]  /*2790*/  ULEA.HI UR11, UR12, UR12, URZ, 0x1 ;  /* 0x0000000c0c0b7291 */ /* 0x000fc4000f8f083f */
[----:B------:R2:W-:Y:S02]  /*27a0*/  STL [R1+0x170], RZ ;  /* 0x000170ff01007387 */ /* 0x0005e40000100800 */
[----:B------:R-:W-:Y:S02]  /*27b0*/  ULOP3.LUT UR14, UR11, 0xffffe, URZ, 0xc0, !UPT ;  /* 0x000ffffe0b0e7892 */ /* 0x000fe4000f8ec03f */
[----:B------:R2:W-:Y:S01]  /*27c0*/  STL [R1+0x174], RZ ;  /* 0x000174ff01007387 */ /* 0x0005e20000100800 */
[----:B-1----:R-:W-:Y:S02]  /*27d0*/  ULEA UR11, UR17, UR16, 0x18 ;  /* 0x00000010110b7291 */ /* 0x002fe4000f8ec03f */
[----:B------:R-:W-:Y:S01]  /*27e0*/  UIADD3 UR14, UR12, -UR14, URZ ;  /* 0x8000000e0c0e7290 */ /* 0x000fe2000fffe03f */
[----:B------:R2:W-:Y:S03]  /*27f0*/  STL [R1+0x178], RZ ;  /* 0x000178ff01007387 */ /* 0x0005e60000100800 */
[----:B------:R-:W-:Y:S01]  /*2800*/  ULEA UR14, UR14, UR11, 0xc ;  /* 0x0000000b0e0e7291 */ /* 0x000fe2000f8e603f */
[----:B------:R2:W-:Y:S03]  /*2810*/  STL [R1+0x17c], RZ ;  /* 0x00017cff01007387 */ /* 0x0005e60000100800 */
[----:B------:R-:W-:Y:S01]  /*2820*/  UIADD3 UR14, UR14, 0x100, URZ ;  /* 0x000001000e0e7890 */ /* 0x000fe2000fffe03f */
[----:B------:R2:W-:Y:S03]  /*2830*/  STL [R1+0x180], RZ ;  /* 0x000180ff01007387 */ /* 0x0005e60000100800 */
[----:B------:R-:W-:Y:S01]  /*2840*/  USHF.R.U32.HI UR12, URZ, 0x4, UR14 ;  /* 0x000000043f0c7899 */ /* 0x000fe2000801160e */
[----:B------:R2:W-:Y:S02]  /*2850*/  STL [R1+0x184], RZ ;  /* 0x000184ff01007387 */ /* 0x0005e40000100800 */
[----:B------:R-:W-:Y:S01]  /*2860*/  UMOV UR14, UR5 ;  /* 0x00000005000e7c82 */ /* 0x000fe20008000000 */
[----:B------:R-:W-:Y:S01]  /*2870*/  ULOP3.LUT UR12, UR12, 0x3fff, URZ, 0xc0, !UPT ;  /* 0x00003fff0c0c7892 */ /* 0x000fe2000f8ec03f */
[----:B------:R2:W-:Y:S04]  /*2880*/  STL [R1+0x188], RZ ;  /* 0x000188ff01007387 */ /* 0x0005e80000100800 */
        /* <DEDUP_REMOVED lines=28> */
[----:B------:R2:W-:Y:S01]  /*2a50*/  STL [R1+0x1fc], RZ ;  /* 0x0001fcff01007387 */ /* 0x0005e20000100800 */
[----:B------:R-:W-:Y:S05]  /*2a60*/  @!P0 BRA `(.L_x_13) ;  /* 0x0000004000c08947 */ /* 0x000fea0003800000 */
[----:B------:R-:W-:-:S06]  /*2a70*/  UISETP.NE.AND UP0, UPT, UR23, 0x3, UPT ;  /* 0x000000031700788c */ /* 0x000fcc000bf05270 */
[----:B------:R-:W-:-:S13]  /*2a80*/  PLOP3.LUT P1, PT, PT, PT, UP0, 0x80, 0x0 ;  /* 0x000000000000781c */ /* 0x000fda0003f2f008 */
[----:B------:R-:W-:Y:S05]  /*2a90*/  @!P1 BRA `(.L_x_14) ;  /* 0x0000000000049947 */ /* 0x000fea0003800000 */
[----:B------:R-:W-:Y:S01]  /*2aa0*/  BPT.TRAP 0x1 ;  /* 0x000000040000795c */ /* 0x000fe20000300000 */
.L_x_14:
[----:B------:R-:W-:Y:S01]  /*2ab0*/  ULEA UR6, UR5, UR11, 0x3 ;  /* 0x0000000b05067291 */ /* 0x000fe2000f8e183f */
[----:B------:R-:W-:-:S05]  /*2ac0*/  IMAD.U32 R0, RZ, RZ, UR4 ;  /* 0x00000004ff007e24 */ /* 0x000fca000f8e00ff */
[----:B------:R-:W-:-:S04]  /*2ad0*/  SHF.L.U32 R0, R0, 0x1f, RZ ;  /* 0x0000001f00007819 */ /* 0x000fc800000006ff */
[----:B------:R0:W1:Y:S01]  /*2ae0*/  SYNCS.PHASECHK.TRANS64.TRYWAIT P0, [UR6], R0 ;  /* 0x00000000ff0075a7 */ /* 0x0000620008000146 */
[----:B------:R-:W-:Y:S05]  /*2af0*/  @!P1 BRA `(.L_x_15) ;  /* 0x0000000000049947 */ /* 0x000fea0003800000 */
[----:B------:R-:W-:Y:S01]  /*2b00*/  BPT.TRAP 0x1 ;  /* 0x000000040000795c */ /* 0x000fe20000300000 */
.L_x_15:
[----:B-1----:R-:W-:Y:S05]  /*2b10*/  @P0 BRA `(.L_x_16) ;  /* 0x0000000000080947 */ /* 0x002fea0003800000 */
[----:B------:R-:W1:Y:S02]  /*2b20*/  SYNCS.PHASECHK.TRANS64.TRYWAIT P0, [UR6], R0 ;  /* 0x00000000ff0075a7 */ /* 0x000e640008000146 */
[----:B-1----:R-:W-:Y:S05]  /*2b30*/  @!P0 BRA `(.L_x_17) ;  /* 0x0000022400808947 */ /* 0x002fea0003800000 */
.L_x_16:
[----:B------:R-:W-:Y:S01]  /*2b40*/  UIADD3 UR6, UR11, 0x14100, URZ ;  /* 0x000141000b067890 */ /* 0x000fe2000fffe03f */
[----:B------:R-:W-:Y:S01]  /*2b50*/  WARPGROUP.ARRIVE ;  /* 0x00000000000079c5 */ /* 0x000fe20000000000 */
[----:B------:R-:W-:Y:S02]  /*2b60*/  ULOP3.LUT UR7, UR12, 0x10000, URZ, 0xfc, !UPT ;  /* 0x000100000c077892 */ /* 0x000fe4000f8efc3f */
[----:B------:R-:W-:Y:S02]  /*2b70*/  USHF.R.U32.HI UR6, URZ, 0x4, UR6 ;  /* 0x000000043f067899 */ /* 0x000fe40008011606 */
[----:B------:R-:W-:Y:S02]  /*2b80*/  ULEA UR7, UR5, UR7, 0xa ;  /* 0x0000000705077291 */ /* 0x000fe4000f8e503f */
[----:B------:R-:W-:Y:S01]  /*2b90*/  ULOP3.LUT UR6, UR6, 0x3fff, URZ, 0xc0, !UPT ;  /* 0x00003fff06067892 */ /* 0x000fe2000f8ec03f */
[----:B------:R-:W-:Y:S01]  /*2ba0*/  UMOV UR17, 0x80000020 ;  /* 0x8000002000117882 */ /* 0x000fe20000000000 */
[----:B------:R-:W-:-:S02]  /*2bb0*/  UMOV UR19, 0x80000020 ;  /* 0x8000002000137882 */ /* 0x000fc40000000000 */
[----:B------:R-:W-:Y:S01]  /*2bc0*/  ULOP3.LUT UR6, UR6, 0x10000, URZ, 0xfc, !UPT ;  /* 0x0001000006067892 */ /* 0x000fe2000f8efc3f */
[----:B------:R-:W-:-:S03]  /*2bd0*/  UMOV UR16, UR7 ;  /* 0x0000000700107c82 */ /* 0x000fc60008000000 */
[----:B------:R-:W-:-:S03]  /*2be0*/  ULEA UR8, UR5, UR6, 0xa ;  /* 0x0000000605087291 */ /* 0x000fc6000f8e503f */
[----:B------:R-:W-:-:S04]  /*2bf0*/  UMOV UR6, 0x2 ;  /* 0x0000000200067882 */ /* 0x000fc80000000000 */
[----:B------:R-:W-:Y:S02]  /*2c00*/  UMOV UR18, UR8 ;  /* 0x0000000800127c82 */ /* 0x000fe40008000000 */
[----:B------:R-:W-:Y:S01]  /*2c10*/  QGMMA.64x256x32.F32.E5M2.E5M2 R24, gdesc[UR16], RZ, !UPT, gsb0 ;  /* 0x03e00000101879f3 */ /* 0x000fe2000c0038ff */
[----:B------:R-:W-:Y:S01]  /*2c20*/  UIADD3 UR16, UR7, 0x200, URZ ;  /* 0x0000020007107890 */ /* 0x000fe2000fffe03f */
[----:B------:R-:W-:Y:S01]  /*2c30*/  UMOV UR17, 0x80000020 ;  /* 0x8000002000117882 */ /* 0x000fe20000000000 */
[----:B------:R-:W-:Y:S02]  /*2c40*/  WARPGROUP.DEPBAR.LE gsb0, 0x0 ;  /* 0x00008000000079c5 */ /* 0x000fe40000010000 */
[----:B------:R-:W-:Y:S04]  /*2c50*/  STL.64 [R1], R24 ;  /* 0x0000001801007387 */ /* 0x000fe80000100a00 */
[----:B------:R-:W-:Y:S04]  /*2c60*/  STL.64 [R1+0x8], R26 ;  /* 0x0000081a01007387 */ /* 0x000fe80000100a00 */
        /* <DEDUP_REMOVED lines=61> */
[----:B------:R3:W-:Y:S02]  /*3040*/  STL.64 [R1+0x1f8], R150 ;  /* 0x0001f89601007387 */ /* 0x0007e40000100a00 */
[----:B---3--:R-:W-:-:S06]  /*3050*/  WARPGROUP.ARRIVE ;  /* 0x00000000000079c5 */ /* 0x008fcc0000000000 */
[----:B------:R-:W-:Y:S03]  /*3060*/  QGMMA.64x256x32.F32.E5M2.E5M2 R24, gdesc[UR16], RZ, !UPT, gsb0 ;  /* 0x03e00000101879f3 */ /* 0x000fe6000c0038ff */
[----:B------:R-:W-:Y:S02]  /*3070*/  WARPGROUP.DEPBAR.LE gsb0, 0x0 ;  /* 0x00008000000079c5 */ /* 0x000fe40000010000 */
        /* <DEDUP_REMOVED lines=21> */
[----:B------:R3:W-:Y:S04]  /*31d0*/  STL.64 [R1+0x470], R108 ;  /* 0x0004706c01007387 */ /* 0x0007e80000100a00 */
        /* <DEDUP_REMOVED lines=70> */
[----:B---3--:R-:W3:Y:S04]  /*3640*/  LDL.LU.64 R108, [R1] ;  /* 0x00000000016c7983 */ /* 0x008ee80000300a00 */
[----:B------:R-:W3:Y:S04]  /*3650*/  LDL.LU.64 R110, [R1+0x8] ;  /* 0x00000800016e7983 */ /* 0x000ee80000300a00 */
        /* <DEDUP_REMOVED lines=61> */
[----:B------:R-:W3:Y:S01]  /*3a30*/  LDL.LU.64 R234, [R1+0x1f8] ;  /* 0x0001f80001ea7983 */ /* 0x000ee20000300a00 */
[----:B------:R-:W-:-:S02]  /*3a40*/  UIADD3 UR16, UR7, 0x2, URZ ;  /* 0x0000000207107890 */ /* 0x000fc4000fffe03f */
[----:B------:R-:W-:Y:S01]  /*3a50*/  UIADD3 UR18, UR8, 0x2, URZ ;  /* 0x0000000208127890 */ /* 0x000fe2000fffe03f */
[----:B------:R-:W-:Y:S01]  /*3a60*/  STL [R1+0x338], RZ ;  /* 0x000338ff01007387 */ /* 0x000fe20000100800 */
[----:B------:R-:W-:Y:S01]  /*3a70*/  UMOV UR17, 0x80000020 ;  /* 0x8000002000117882 */ /* 0x000fe20000000000 */
[----:B------:R-:W-:Y:S02]  /*3a80*/  UMOV UR19, 0x80000020 ;  /* 0x8000002000137882 */ /* 0x000fe40000000000 */
        /* <DEDUP_REMOVED lines=25> */
[----:B---3--:R-:W-:-:S06]  /*3c20*/  WARPGROUP.ARRIVE ;  /* 0x00000000000079c5 */ /* 0x008fcc0000000000 */
[----:B------:R-:W-:Y:S03]  /*3c30*/  QGMMA.64x256x32.F32.E5M2.E5M2 R108, gdesc[UR16], R108, gsb0 ;  /* 0x03e00000106c79f3 */ /* 0x000fe6000800386c */
[----:B------:R-:W-:Y:S02]  /*3c40*/  WARPGROUP.DEPBAR.LE gsb0, 0x0 ;  /* 0x00008000000079c5 */ /* 0x000fe40000010000 */
[----:B------:R-:W-:Y:S01]  /*3c50*/  STL.64 [R1], R108 ;  /* 0x0000006c01007387 */ /* 0x000fe20000100a00 */
[----:B------:R-:W-:Y:S01]  /*3c60*/  UIADD3 UR16, UR7, 0x202, URZ ;  /* 0x0000020207107890 */ /* 0x000fe2000fffe03f */
[----:B------:R-:W-:Y:S02]  /*3c70*/  IMAD.MOV.U32 R2, RZ, RZ, R234 ;  /* 0x000000ffff027224 */ /* 0x000fe400078e00ea */
[----:B------:R-:W-:Y:S01]  /*3c80*/  STL.64 [R1+0x8], R110 ;  /* 0x0000086e01007387 */ /* 0x000fe20000100a00 */
[----:B------:R-:W-:Y:S01]  /*3c90*/  UMOV UR17, 0x80000020 ;  /* 0x8000002000117882 */ /* 0x000fe20000000000 */
[----:B------:R-:W-:Y:S01]  /*3ca0*/  ULDC UR7, c[0x0][0x50c] ;  /* 0x0001430000077ab9 */ /* 0x000fe20000000800 */
[----:B01----:R-:W-:Y:S01]  /*3cb0*/  IMAD.MOV.U32 R0, RZ, RZ, R235 ;  /* 0x000000ffff007224 */ /* 0x003fe200078e00eb */
        /* <DEDUP_REMOVED lines=62> */
[----:B0-----:R-:W3:Y:S04]  /*40a0*/  LDL.LU.64 R150, [R1+0x518] ;  /* 0x0005180001967983 */ /* 0x001ee80000300a00 */
        /* <DEDUP_REMOVED lines=21> */
[----:B------:R-:W-:Y:S01]  /*4200*/  UISETP.NE.AND UP0, UPT, UR7, 0x2, UPT ;  /* 0x000000020700788c */ /* 0x000fe2000bf05270 */
[----:B------:R-:W-:-:S02]  /*4210*/  CS2R R236, SRZ ;  /* 0x0000000000ec7805 */ /* 0x000fc4000001ff00 */
[----:B-1----:R-:W-:Y:S01]  /*4220*/  CS2R R234, SRZ ;  /* 0x0000000000ea7805 */ /* 0x002fe2000001ff00 */
[----:B------:R0:W-:Y:S01]  /*4230*/  STL [R1+0x2d0], RZ ;  /* 0x0002d0ff01007387 */ /* 0x0001e20000100800 */
[----:B------:R-:W-:Y:S01]  /*4240*/  USEL UR7, URZ, 0x1, UP0 ;  /* 0x000000013f077887 */ /* 0x000fe20008000000 */
[----:B------:R-:W-:Y:S02]  /*4250*/  CS2R R232, SRZ ;  /* 0x0000000000e87805 */ /* 0x000fe4000001ff00 */
[----:B------:R-:W-:Y:S01]  /*4260*/  CS2R R230, SRZ ;  /* 0x0000000000e67805 */ /* 0x000fe2000001ff00 */
[----:B------:R0:W-:Y:S01]  /*4270*/  STL [R1+0x2cc], RZ ;  /* 0x0002ccff01007387 */ /* 0x0001e20000100800 */
[----:B------:R-:W-:Y:S02]  /*4280*/  CS2R R228, SRZ ;  /* 0x0000000000e47805 */ /* 0x000fe4000001ff00 */
[----:B------:R-:W-:Y:S02]  /*4290*/  CS2R R226, SRZ ;  /* 0x0000000000e27805 */ /* 0x000fe4000001ff00 */
[----:B------:R-:W-:Y:S01]  /*42a0*/  ISETP.NE.AND P0, PT, RZ, UR7, PT ;  /* 0x00000007ff007c0c */ /* 0x000fe2000bf05270 */
[----:B------:R0:W-:Y:S01]  /*42b0*/  STL [R1+0x2c8], RZ ;  /* 0x0002c8ff01007387 */ /* 0x0001e20000100800 */
[----:B------:R-:W-:-:S02]  /*42c0*/  CS2R R224, SRZ ;  /* 0x0000000000e07805 */ /* 0x000fc4000001ff00 */
[----:B------:R-:W-:Y:S02]  /*42d0*/  CS2R R222, SRZ ;  /* 0x0000000000de7805 */ /* 0x000fe4000001ff00 */
[----:B------:R-:W-:Y:S01]  /*42e0*/  CS2R R220, SRZ ;  /* 0x0000000000dc7805 */ /* 0x000fe2000001ff00 */
[----:B------:R0:W-:Y:S01]  /*42f0*/  STL [R1+0x2c4], RZ ;  /* 0x0002c4ff01007387 */ /* 0x0001e20000100800 */
[----:B------:R-:W-:Y:S02]  /*4300*/  CS2R R218, SRZ ;  /* 0x0000000000da7805 */ /* 0x000fe4000001ff00 */
[----:B------:R-:W-:Y:S02]  /*4310*/  CS2R R216, SRZ ;  /* 0x0000000000d87805 */ /* 0x000fe4000001ff00 */
[----:B------:R-:W-:Y:S01]  /*4320*/  CS2R R214, SRZ ;  /* 0x0000000000d67805 */ /* 0x000fe2000001ff00 */
        /* <DEDUP_REMOVED lines=54> */
[----:B------:R-:W-:Y:S01]  /*4690*/  CS2R R4, SRZ ;  /* 0x0000000000047805 */ /* 0x000fe2000001ff00 */
[----:B------:R-:W-:Y:S01]  /*46a0*/  IMAD.MOV.U32 R3, RZ, RZ, RZ ;  /* 0x000000ffff037224 */ /* 0x000fe200078e00ff */
        /* <DEDUP_REMOVED lines=35> */
[----:B---3--:R-:W-:-:S06]  /*48e0*/  WARPGROUP.ARRIVE ;  /* 0x00000000000079c5 */ /* 0x008fcc0000000000 */
[----:B------:R-:W-:Y:S03]  /*48f0*/  QGMMA.64x256x32.F32.E5M2.E5M2 R24, gdesc[UR16], R24, gsb0 ;  /* 0x03e00000101879f3 */ /* 0x000fe60008003818 */
[----:B------:R-:W-:Y:S02]  /*4900*/  WARPGROUP.DEPBAR.LE gsb0, 0x0 ;  /* 0x00008000000079c5 */ /* 0x000fe40000010000 */
[----:B0-----:R-:W-:Y:S05]  /*4910*/  @!P0 BRA `(.L_x_18) ;  /* 0x0000002000f88947 */ /* 0x001fea0003800000 */
[----:B------:R-:W3:Y:S04]  /*4920*/  LDL R3, [R1] ;  /* 0x0000000001037983 */ /* 0x000ee80000100800 */
[----:B------:R-:W4:Y:S04]  /*4930*/  LDL R4, [R1+0x4] ;  /* 0x0000040001047983 */ /* 0x000f280000100800 */
[----:B------:R-:W5:Y:S04]  /*4940*/  LDL R5, [R1+0x8] ;  /* 0x0000080001057983 */ /* 0x000f680000100800 */
[----:B------:R-:W2:Y:S04]  /*4950*/  LDL R6, [R1+0xc] ;  /* 0x00000c0001067983 */ /* 0x000ea80000100800 */
        /* <DEDUP_REMOVED lines=101> */
[----:B------:R0:W-:Y:S04]  /*4fb0*/  STL [R1+0x4bc], R131 ;  /* 0x0004bc8301007387 */ /* 0x0001e80000100800 */
[----:B0-----:R-:W2:Y:S04]  /*4fc0*/  LDL R131, [R1+0x1a4] ;  /* 0x0001a40001837983 */ /* 0x001ea80000100800 */
        /* <DEDUP_REMOVED lines=39> */
[----:B0-----:R-:W2:Y:S01]  /*5240*/  LDL R151, [R1+0x1f4] ;  /* 0x0001f40001977983 */ /* 0x001ea20000100800 */
[----:B------:R-:W-:-:S01]  /*5250*/  FADD R2, RZ, R2 ;  /* 0x00000002ff027221 */ /* 0x000fc20000000000 */
[----:B------:R-:W-:Y:S01]  /*5260*/  FADD R0, RZ, R0 ;  /* 0x00000000ff007221 */ /* 0x000fe20000000000 */
[----:B---3--:R-:W-:-:S01]  /*5270*/  FADD R3, RZ, R3 ;  /* 0x00000003ff037221 */ /* 0x008fc20000000000 */
[----:B----4-:R-:W-:Y:S01]  /*5280*/  FADD R4, RZ, R4 ;  /* 0x00000004ff047221 */ /* 0x010fe20000000000 */
[----:B-----5:R-:W-:-:S01]  /*5290*/  FADD R5, RZ, R5 ;  /* 0x00000005ff057221 */ /* 0x020fc20000000000 */
[----:B--2---:R-:W-:Y:S01]  /*52a0*/  FADD R6, RZ, R6 ;  /* 0x00000006ff067221 */ /* 0x004fe20000000000 */
[----:B------:R-:W-:-:S01]  /*52b0*/  FADD R7, RZ, R7 ;  /* 0x00000007ff077221 */ /* 0x000fc20000000000 */
[----:B------:R-:W-:Y:S01]  /*52c0*/  FADD R8, RZ, R8 ;  /* 0x00000008ff087221 */ /* 0x000fe20000000000 */
        /* <DEDUP_REMOVED lines=13> */
[----:B------:R-:W2:Y:S01]  /*53a0*/  LDL.LU R131, [R1+0x4bc] ;  /* 0x0004bc0001837983 */ /* 0x000ea20000300800 */
        /* <DEDUP_REMOVED lines=13> */
[----:B------:R-:W3:Y:S01]  /*5480*/  LDL.LU R132, [R1+0x4b8] ;  /* 0x0004b80001847983 */ /* 0x000ee20000300800 */
        /* <DEDUP_REMOVED lines=16> */
[----:B------:R0:W-:Y:S01]  /*5590*/  STL [R1+0x200], R133 ;  /* 0x0002008501007387 */ /* 0x0001e20000100800 */
        /* <DEDUP_REMOVED lines=9> */
[----:B0-----:R-:W4:Y:S01]  /*5630*/  LDL.LU R133, [R1+0x4b4] ;  /* 0x0004b40001857983 */ /* 0x001f220000300800 */
[----:B------:R-:W-:-:S01]  /*5640*/  FADD R184, RZ, R184 ;  /* 0x000000b8ffb87221 */ /* 0x000fc20000000000 */
[----:B------:R-:W-:Y:S01]  /*5650*/  FADD R185, RZ, R185 ;  /* 0x000000b9ffb97221 */ /* 0x000fe20000000000 */
[----:B------:R-:W-:-:S01]  /*5660*/  FADD R186, RZ, R186 ;  /* 0x000000baffba7221 */ /* 0x000fc20000000000 */
        /* <DEDUP_REMOVED lines=10> */
[----:B0-----:R-:W5:Y:S01]  /*5710*/  LDL.LU R134, [R1+0x4b0] ;  /* 0x0004b00001867983 */ /* 0x001f620000300800 */
        /* <DEDUP_REMOVED lines=52> */
[----:B0-----:R-:W5:Y:S04]  /*5a60*/  LDL.LU R138, [R1+0x4a0] ;  /* 0x0004a000018a7983 */ /* 0x001f680000300800 */
[----:B------:R0:W-:Y:S01]  /*5a70*/  STL [R1+0x218], R139 ;  /* 0x0002188b01007387 */ /* 0x0001e20000100800 */
[----:B------:R-:W-:-:S03]  /*5a80*/  FADD R140, RZ, R140 ;  /* 0x0000008cff8c7221 */ /* 0x000fc60000000000 */
        /* <DEDUP_REMOVED lines=34> */
[----:B------:R0:W-:Y:S04]  /*5cb0*/  STL [R1+0x248], R151 ;  /* 0x0002489701007387 */ /* 0x0001e80000100800 */
[----:B0-----:R-:W5:Y:S04]  /*5cc0*/  LDL.LU R151, [R1+0x46c] ;  /* 0x00046c0001977983 */ /* 0x001f680000300800 */
[----:B------:R0:W-:Y:S04]  /*5cd0*/  STL [R1+0x24c], R2 ;  /* 0x00024c0201007387 */ /* 0x0001e80000100800 */
[----:B------:R1:W-:Y:S01]  /*5ce0*/  STL [R1+0x250], R0 ;  /* 0x0002500001007387 */ /* 0x0003e20000100800 */
[----:B0-----:R-:W-:-:S01]  /*5cf0*/  FADD R2, RZ, R24 ;  /* 0x00000018ff027221 */ /* 0x001fc20000000000 */
[----:B-1----:R-:W-:-:S04]  /*5d00*/  FADD R0, RZ, R25 ;  /* 0x00000019ff007221 */ /* 0x002fc80000000000 */
        /* <DEDUP_REMOVED lines=211> */
[----:B--2---:R-:W-:-:S04]  /*6a40*/  FADD R0, RZ, R131 ;  /* 0x00000083ff007221 */ /* 0x004fc80000000000 */
[----:B------:R3:W-:Y:S04]  /*6a50*/  STL [R1+0x3fc], R2 ;  /* 0x0003fc0201007387 */ /* 0x0007e80000100800 */
[----:B------:R4:W-:Y:S01]  /*6a60*/  STL [R1+0x400], R0 ;  /* 0x0004000001007387 */ /* 0x0009e20000100800 */
[----:B---3--:R-:W-:-:S01]  /*6a70*/  FADD R2, RZ, R132 ;  /* 0x00000084ff027221 */ /* 0x008fc20000000000 */
[----:B----4-:R-:W-:-:S04]  /*6a80*/  FADD R0, RZ, R133 ;  /* 0x00000085ff007221 */ /* 0x010fc80000000000 */
[----:B------:R5:W-:Y:S04]  /*6a90*/  STL [R1+0x404], R2 ;  /* 0x0004040201007387 */ /* 0x000be80000100800 */
[----:B------:R0:W-:Y:S01]  /*6aa0*/  STL [R1+0x408], R0 ;  /* 0x0004080001007387 */ /* 0x0001e20000100800 */
[----:B-----5:R-:W-:-:S01]  /*6ab0*/  FADD R2, RZ, R134 ;  /* 0x00000086ff027221 */ /* 0x020fc20000000000 */
[----:B0-----:R-:W-:-:S04]  /*6ac0*/  FADD R0, RZ, R135 ;  /* 0x00000087ff007221 */ /* 0x001fc80000000000 */
        /* <DEDUP_REMOVED lines=34> */
[----:B------:R-:W-:-:S05]  /*6cf0*/  UMOV UR6, URZ ;  /* 0x0000003f00067c82 */ /* 0x000fca0008000000 */
.L_x_18:
[----:B------:R-:W-:-:S04]  /*6d00*/  UIADD3 UR14, UR5, 0x1, URZ ;  /* 0x00000001050e7890 */ /* 0x000fc8000fffe03f */
[----:B------:R-:W-:-:S04]  /*6d10*/  UISETP.NE.AND UP0, UPT, UR14, 0x5, UPT ;  /* 0x000000050e00788c */ /* 0x000fc8000bf05270 */
[----:B------:R-:W-:Y:S02]  /*6d20*/  USEL UR8, URZ, 0x1, UP0 ;  /* 0x000000013f087887 */ /* 0x000fe40008000000 */
[----:B------:R-:W-:Y:S02]  /*6d30*/  USEL UR14, UR14, URZ, UP0 ;  /* 0x0000003f0e0e7287 */ /* 0x000fe40008000000 */
[----:B------:R-:W-:-:S06]  /*6d40*/  ULOP3.LUT UR8, UR4, UR8, URZ, 0x3c, !UPT ;  /* 0x0000000804087292 */ /* 0x000fcc000f8e3c3f */
[----:B0-----:R-:W-:Y:S01]  /*6d50*/  IMAD.U32 R0, RZ, RZ, UR8 ;  /* 0x00000008ff007e24 */ /* 0x001fe2000f8e00ff */
[----:B------:R-:W-:-:S06]  /*6d60*/  UMOV UR8, 0x1 ;  /* 0x0000000100087882 */ /* 0x000fcc0000000000 */
.L_x_13:
[----:B------:R-:W-:-:S04]  /*6d70*/  UISETP.LT.AND UP0, UPT, UR9, 0x1, UPT ;  /* 0x000000010900788c */ /* 0x000fc8000bf01270 */
[----:B------:R-:W-:-:S04]  /*6d80*/  USEL UR16, UR9, 0x1, UP0 ;  /* 0x0000000109107887 */ /* 0x000fc80008000000 */
[----:B------:R-:W-:-:S04]  /*6d90*/  UIADD3 UR16, UR9, -UR16, URZ ;  /* 0x8000001009107290 */ /* 0x000fc8000fffe03f */
[----:B------:R-:W-:-:S06]  /*6da0*/  UISETP.GE.AND UP0, UPT, UR16, 0x1, UPT ;  /* 0x000000011000788c */ /* 0x000fcc000bf06270 */
[----:B------:R-:W-:-:S13]  /*6db0*/  PLOP3.LUT P0, PT, PT, PT, UP0, 0x80, 0x0 ;  /* 0x000000000000781c */ /* 0x000fda0003f0f008 */
[----:B------:R-:W-:Y:S05]  /*6dc0*/  @!P0 BRA `(.L_x_19) ;  /* 0x0000006000508947 */ /* 0x000fea0003800000 */
[----:B------:R-:W-:Y:S01]  /*6dd0*/  UMOV UR24, UR16 ;  /* 0x0000001000187c82 */ /* 0x000fe20008000000 */
[----:B------:R-:W-:Y:S01]  /*6de0*/  UMOV UR25, UR5 ;  /* 0x0000000500197c82 */ /* 0x000fe20008000000 */
[----:B------:R-:W-:-:S05]  /*6df0*/  ULDC UR26, c[0x0][0x50c] ;  /* 0x00014300001a7ab9 */ /* 0x000fca0000000800 */
.L_x_27:
[----:B------:R-:W-:-:S06]  /*6e00*/  UISETP.NE.AND UP0, UPT, UR23, 0x3, UPT ;  /* 0x000000031700788c */ /* 0x000fcc000bf05270 */
[----:B------:R-:W-:-:S13]  /*6e10*/  PLOP3.LUT P1, PT, PT, PT, UP0, 0x80, 0x0 ;  /* 0x000000000000781c */ /* 0x000fda0003f2f008 */
[----:B0-----:R-:W-:Y:S05]  /*6e20*/  @!P1 BRA `(.L_x_20) ;  /* 0x0000000000049947 */ /* 0x001fea0003800000 */
[----:B------:R-:W-:Y:S01]  /*6e30*/  BPT.TRAP 0x1 ;  /* 0x000000040000795c */ /* 0x000fe20000300000 */
.L_x_20:
[----:B------:R-:W0:Y:S01]  /*6e40*/  S2UR UR16, SR_CgaCtaId ;  /* 0x00000000001079c3 */ /* 0x000e220000008800 */
[----:B------:R-:W-:Y:S01]  /*6e50*/  UMOV UR11, 0x400 ;  /* 0x00000400000b7882 */ /* 0x000fe20000000000 */
[----:B------:R-:W-:Y:S01]  /*6e60*/  SHF.L.U32 R2, R0, 0x1f, RZ ;  /* 0x0000001f00027819 */ /* 0x000fe200000006ff */
[----:B0-----:R-:W-:-:S04]  /*6e70*/  ULEA UR11, UR16, UR11, 0x18 ;  /* 0x0000000b100b7291 */ /* 0x001fc8000f8ec03f */
[----:B------:R-:W-:-:S09]  /*6e80*/  ULEA UR16, UR14, UR11, 0x3 ;  /* 0x0000000b0e107291 */ /* 0x000fd2000f8e183f */
[----:B------:R0:W1:Y:S01]  /*6e90*/  SYNCS.PHASECHK.TRANS64.TRYWAIT P0, [UR16], R2 ;  /* 0x00000002ff0075a7 */ /* 0x0000620008000150 */
[----:B------:R-:W-:Y:S05]  /*6ea0*/  @!P1 BRA `(.L_x_21) ;  /* 0x0000000000049947 */ /* 0x000fea0003800000 */
[----:B------:R-:W-:Y:S01]  /*6eb0*/  BPT.TRAP 0x1 ;  /* 0x000000040000795c */ /* 0x000fe20000300000 */
.L_x_21:
[----:B-1----:R-:W-:Y:S05]  /*6ec0*/  @P0 BRA `(.L_x_22) ;  /* 0x0000000000080947 */ /* 0x002fea0003800000 */
[----:B------:R-:W1:Y:S02]  /*6ed0*/  SYNCS.PHASECHK.TRANS64.TRYWAIT P0, [UR16], R2 ;  /* 0x00000002ff0075a7 */ /* 0x000e640008000150 */
[----:B-1----:R-:W-:Y:S05]  /*6ee0*/  @!P0 BRA `(.L_x_23) ;  /* 0x000001e000ac8947 */ /* 0x002fea0003800000 */
.L_x_22:
        /* <DEDUP_REMOVED lines=64> */
[----:B-1----:R-:W3:Y:S04]  /*72f0*/  LDL.LU.64 R108, [R1] ;  /* 0x00000000016c7983 */ /* 0x002ee80000300a00 */
        /* <DEDUP_REMOVED lines=64> */
[----:B------:R-:W-:Y:S02]  /*7700*/  UISETP.NE.AND UP0, UPT, UR7, URZ, UPT ;  /* 0x0000003f0700728c */ /* 0x000fe4000bf05270 */
[----:B------:R-:W-:Y:S02]  /*7710*/  USHF.R.U32.HI UR16, URZ, 0x4, UR16 ;  /* 0x000000043f107899 */ /* 0x000fe40008011610 */
[----:B------:R-:W-:Y:S02]  /*7720*/  USEL UR8, UR8, URZ, !UP0 ;  /* 0x0000003f08087287 */ /* 0x000fe4000c000000 */
[----:B------:R-:W-:Y:S02]  /*7730*/  ULOP3.LUT UR16, UR16, 0x3fff, URZ, 0xc0, !UPT ;  /* 0x00003fff10107892 */ /* 0x000fe4000f8ec03f */
[----:B------:R-:W-:Y:S02]  /*7740*/  UISETP.NE.U32.AND UP0, UPT, UR8, URZ, UPT ;  /* 0x0000003f0800728c */ /* 0x000fe4000bf05070 */
[----:B------:R-:W-:-:S02]  /*7750*/  ULOP3.LUT UR7, UR12, 0x10000, URZ, 0xfc, !UPT ;  /* 0x000100000c077892 */ /* 0x000fc4000f8efc3f */
[----:B------:R-:W-:Y:S02]  /*7760*/  ULOP3.LUT UR8, UR16, 0x10000, URZ, 0xfc, !UPT ;  /* 0x0001000010087892 */ /* 0x000fe4000f8efc3f */
[----:B------:R-:W-:Y:S02]  /*7770*/  ULEA UR7, UR14, UR7, 0xa ;  /* 0x000000070e077291 */ /* 0x000fe4000f8e503f */
[----:B------:R-:W-:Y:S01]  /*7780*/  ULEA UR8, UR14, UR8, 0xa ;  /* 0x000000080e087291 */ /* 0x000fe2000f8e503f */
[----:B------:R-:W-:Y:S01]  /*7790*/  UMOV UR17, 0x80000020 ;  /* 0x8000002000117882 */ /* 0x000fe20000000000 */
[----:B------:R-:W-:-:S03]  /*77a0*/  UMOV UR19, 0x80000020 ;  /* 0x8000002000137882 */ /* 0x000fc60000000000 */
[----:B------:R-:W-:Y:S02]  /*77b0*/  UMOV UR16, UR7 ;  /* 0x0000000700107c82 */ /* 0x000fe40008000000 */
[----:B------:R-:W-:Y:S01]  /*77c0*/  UMOV UR18, UR8 ;  /* 0x0000000800127c82 */ /* 0x000fe20008000000 */
[----:B---3--:R-:W-:-:S06]  /*77d0*/  WARPGROUP.ARRIVE ;  /* 0x00000000000079c5 */ /* 0x008fcc0000000000 */
[----:B------:R-:W-:Y:S03]  /*77e0*/  QGMMA.64x256x32.F32.E5M2.E5M2 R108, gdesc[UR16], R108, UP0, gsb0 ;  /* 0x03e00000106c79f3 */ /* 0x000fe6000b80386c */
        /* <DEDUP_REMOVED lines=65> */
[----:B-1----:R-:W3:Y:S04]  /*7c00*/  LDL.LU.64 R234, [R1+0x868] ;  /* 0x0008680001ea7983 */ /* 0x002ee80000300a00 */
[----:B------:R-:W4:Y:S04]  /*7c10*/  LDL.LU.64 R232, [R1+0x860] ;  /* 0x0008600001e87983 */ /* 0x000f280000300a00 */
[----:B------:R-:W2:Y:S04]  /*7c20*/  LDL.LU.64 R230, [R1+0x858] ;  /* 0x0008580001e67983 */ /* 0x000ea80000300a00 */
        /* <DEDUP_REMOVED lines=60> */
[----:B------:R-:W2:Y:S01]  /*7ff0*/  LDL.LU.64 R108, [R1+0x670] ;  /* 0x00067000016c7983 */ /* 0x000ea20000300a00 */
[----:B------:R-:W-:Y:S01]  /*8000*/  UIADD3 UR16, UR7, 0x200, URZ ;  /* 0x0000020007107890 */ /* 0x000fe2000fffe03f */
[----:B------:R-:W-:-:S02]  /*8010*/  UMOV UR17, 0x80000020 ;  /* 0x8000002000117882 */ /* 0x000fc40000000000 */
[----:B---3--:R-:W-:Y:S04]  /*8020*/  STL.64 [R1+0x668], R234 ;  /* 0x000668ea01007387 */ /* 0x008fe80000100a00 */
[----:B----4-:R-:W-:Y:S04]  /*8030*/  STL.64 [R1+0x660], R232 ;  /* 0x000660e801007387 */ /* 0x010fe80000100a00 */
[----:B--2---:R-:W-:Y:S04]  /*8040*/  STL.64 [R1+0x658], R230 ;  /* 0x000658e601007387 */ /* 0x004fe80000100a00 */
        /* <DEDUP_REMOVED lines=38> */
[----:B------:R-:W-:Y:S01]  /*82b0*/  STL.64 [R1+0x520], R152 ;  /* 0x0005209801007387 */ /* 0x000fe20000100a00 */
[----:B------:R-:W-:-:S06]  /*82c0*/  WARPGROUP.ARRIVE ;  /* 0x00000000000079c5 */ /* 0x000fcc0000000000 */
[----:B------:R-:W-:Y:S03]  /*82d0*/  QGMMA.64x256x32.F32.E5M2.E5M2 R24, gdesc[UR16], R24, UP0, gsb0 ;  /* 0x03e00000101879f3 */ /* 0x000fe6000b803818 */
        /* <DEDUP_REMOVED lines=23> */
[----:B-1----:R-:W2:Y:S04]  /*8450*/  LDL.LU.64 R108, [R1] ;  /* 0x00000000016c7983 */ /* 0x002ea80000300a00 */
        /* <DEDUP_REMOVED lines=63> */
[----:B------:R-:W-:-:S02]  /*8850*/  UIADD3 UR16, UR7, 0x2, URZ ;  /* 0x0000000207107890 */ /* 0x000fc4000fffe03f */
[----:B------:R-:W-:Y:S01]  /*8860*/  UIADD3 UR18, UR8, 0x2, URZ ;  /* 0x0000000208127890 */ /* 0x000fe2000fffe03f */
[----:B------:R-:W-:Y:S01]  /*8870*/  UMOV UR17, 0x80000020 ;  /* 0x8000002000117882 */ /* 0x000fe20000000000 */
[----:B------:R-:W-:Y:S01]  /*8880*/  UMOV UR19, 0x80000020 ;  /* 0x8000002000137882 */ /* 0x000fe20000000000 */
[----:B--2---:R-:W-:-:S06]  /*8890*/  WARPGROUP.ARRIVE ;  /* 0x00000000000079c5 */ /* 0x004fcc0000000000 */
[----:B------:R-:W-:Y:S03]  /*88a0*/  QGMMA.64x256x32.F32.E5M2.E5M2 R108, gdesc[UR16], R108, gsb0 ;  /* 0x03e00000106c79f3 */ /* 0x000fe6000800386c */
[----:B------:R-:W-:Y:S02]  /*88b0*/  WARPGROUP.DEPBAR.LE gsb0, 0x0 ;  /* 0x00008000000079c5 */ /* 0x000fe40000010000 */
[----:B------:R-:W-:Y:S01]  /*88c0*/  STL.64 [R1], R108 ;  /* 0x0000006c01007387 */ /* 0x000fe20000100a00 */
[----:B0-----:R-:W-:-:S03]  /*88d0*/  IMAD.MOV.U32 R2, RZ, RZ, R108 ;  /* 0x000000ffff027224 */ /* 0x001fc600078e006c */
        /* <DEDUP_REMOVED lines=63> */
[----:B0-----:R0:W5:Y:S04]  /*8cd0*/  LDL.LU.64 R234, [R1+0x668] ;  /* 0x0006680001ea7983 */ /* 0x0011680000300a00 */
[----:B------:R0:W5:Y:S04]  /*8ce0*/  LDL.LU.64 R232, [R1+0x660] ;  /* 0x0006600001e87983 */ /* 0x0001680000300a00 */
        /* <DEDUP_REMOVED lines=63> */
[----:B------:R-:W-:Y:S01]  /*90e0*/  UMOV UR17, 0x80000020 ;  /* 0x8000002000117882 */ /* 0x000fe20000000000 */
[----:B------:R-:W-:-:S04]  /*90f0*/  UIADD3 UR6, UR6, 0x2, URZ ;  /* 0x0000000206067890 */ /* 0x000fc8000fffe03f */
[----:B------:R-:W-:-:S04]  /*9100*/  UISETP.NE.AND UP0, UPT, UR6, UR26, UPT ;  /* 0x0000001a0600728c */ /* 0x000fc8000bf05270 */
[----:B------:R-:W-:-:S06]  /*9110*/  USEL UR7, URZ, 0x1, UP0 ;  /* 0x000000013f077887 */ /* 0x000fcc0008000000 */
[----:B------:R-:W-:Y:S01]  /*9120*/  ISETP.NE.AND P0, PT, RZ, UR7, PT ;  /* 0x00000007ff007c0c */ /* 0x000fe2000bf05270 */
[----:B--2---:R-:W-:-:S06]  /*9130*/  WARPGROUP.ARRIVE ;  /* 0x00000000000079c5 */ /* 0x004fcc0000000000 */
[----:B------:R-:W-:Y:S03]  /*9140*/  QGMMA.64x256x32.F32.E5M2.E5M2 R24, gdesc[UR16], R24, gsb0 ;  /* 0x03e00000101879f3 */ /* 0x000fe60008003818 */
[----:B------:R-:W-:-:S03]  /*9150*/  WARPGROUP.DEPBAR.LE gsb0, 0x0 ;  /* 0x00008000000079c5 */ /* 0x000fc60000010000 */
[----:B0-----:R-:W-:Y:S05]  /*9160*/  @!P0 BRA `(.L_x_24) ;  /* 0x0000003c000c8947 */ /* 0x001fea0003800000 */
[----:B-----5:R0:W-:Y:S04]  /*9170*/  STL [R1+0x698], R225 ;  /* 0x000698e101007387 */ /* 0x0201e80000100800 */
[----:B------:R1:W-:Y:S01]  /*9180*/  STL [R1+0x694], R226 ;  /* 0x000694e201007387 */ /* 0x0003e20000100800 */
[----:B0-----:R-:W-:-:S03]  /*9190*/  IMAD.MOV.U32 R225, RZ, RZ, R2 ;  /* 0x000000ffffe17224 */ /* 0x001fc600078e0002 */
[----:B-1----:R-:W2:Y:S04]  /*91a0*/  LDL R226, [R1+0x4] ;  /* 0x0000040001e27983 */ /* 0x002ea80000100800 */
[----:B------:R0:W-:Y:S04]  /*91b0*/  STL [R1+0x690], R227 ;  /* 0x000690e301007387 */ /* 0x0001e80000100800 */
[----:B0-----:R-:W3:Y:S04]  /*91c0*/  LDL R227, [R1+0x8] ;  /* 0x0000080001e37983 */ /* 0x001ee80000100800 */
[----:B------:R0:W-:Y:S04]  /*91d0*/  STL [R1+0x68c], R228 ;  /* 0x00068ce401007387 */ /* 0x0001e80000100800 */
[----:B0-----:R-:W4:Y:S04]  /*91e0*/  LDL R228, [R1+0xc] ;  /* 0x00000c0001e47983 */ /* 0x001f280000100800 */
        /* <DEDUP_REMOVED lines=209> */
[----:B0-----:R-:W4:Y:S04]  /*9f00*/  LDL.LU R121, [R1+0x200] ;  /* 0x0002000001797983 */ /* 0x001f280000300800 */
        /* <DEDUP_REMOVED lines=14> */
[----:B------:R-:W4:Y:S04]  /*9ff0*/  LDL.LU R2, [R1+0x230] ;  /* 0x0002300001027983 */ /* 0x000f280000300800 */
        /* <DEDUP_REMOVED lines=38> */
[----:B------:R0:W-:Y:S01]  /*a260*/  STL [R1+0x47c], R148 ;  /* 0x00047c9401007387 */ /* 0x0001e20000100800 */
[----:B------:R-:W-:-:S03]  /*a270*/  FADD R3, R225, R3 ;  /* 0x00000003e1037221 */ /* 0x000fc60000000000 */
[----:B0-----:R-:W4:Y:S04]  /*a280*/  LDL.LU R148, [R1+0x214] ;  /* 0x0002140001947983 */ /* 0x001f280000300800 */
[----:B------:R0:W-:Y:S01]  /*a290*/  STL [R1+0x478], R149 ;  /* 0x0004789501007387 */ /* 0x0001e20000100800 */
[----:B--2---:R-:W-:-:S01]  /*a2a0*/  FADD R4, R226, R4 ;  /* 0x00000004e2047221 */ /* 0x004fc20000000000 */
[----:B---3--:R-:W-:Y:S02]  /*a2b0*/  FADD R5, R227, R5 ;  /* 0x00000005e3057221 */ /* 0x008fe40000000000 */
[----:B0-----:R-:W2:Y:S04]  /*a2c0*/  LDL R149, [R1+0x1f4] ;  /* 0x0001f40001957983 */ /* 0x001ea80000100800 */
[----:B------:R0:W-:Y:S01]  /*a2d0*/  STL [R1+0x474], R150 ;  /* 0x0004749601007387 */ /* 0x0001e20000100800 */
[----:B----4-:R-:W-:-:S01]  /*a2e0*/  FADD R6, R228, R6 ;  /* 0x00000006e4067221 */ /* 0x010fc20000000000 */
[----:B------:R-:W-:-:S02]  /*a2f0*/  FADD R7, R229, R7 ;  /* 0x00000007e5077221 */ /* 0x000fc40000000000 */
[----:B0-----:R-:W3:Y:S04]  /*a300*/  LDL R150, [R1+0x1c0] ;  /* 0x0001c00001967983 */ /* 0x001ee80000100800 */
[----:B------:R0:W-:Y:S01]  /*a310*/  STL [R1+0x470], R151 ;  /* 0x0004709701007387 */ /* 0x0001e20000100800 */
[----:B------:R-:W-:-:S01]  /*a320*/  FADD R8, R230, R8 ;  /* 0x00000008e6087221 */ /* 0x000fc20000000000 */
[----:B------:R-:W-:Y:S02]  /*a330*/  FADD R9, R231, R9 ;  /* 0x00000009e7097221 */ /* 0x000fe40000000000 */
[----:B0-----:R-:W4:Y:S04]  /*a340*/  LDL R151, [R1+0x1f0] ;  /* 0x0001f00001977983 */ /* 0x001f280000100800 */
[----:B------:R0:W-:Y:S01]  /*a350*/  STL [R1+0x46c], R0 ;  /* 0x00046c0001007387 */ /* 0x0001e20000100800 */
[----:B------:R-:W-:-:S01]  /*a360*/  FADD R10, R232, R10 ;  /* 0x0000000ae80a7221 */ /* 0x000fc20000000000 */
[----:B------:R-:W-:-:S02]  /*a370*/  FADD R11, R233, R11 ;  /* 0x0000000be90b7221 */ /* 0x000fc40000000000 */
[----:B0-----:R-:W2:Y:S04]  /*a380*/  LDL.LU R0, [R1+0x210] ;  /* 0x0002100001007983 */ /* 0x001ea80000300800 */
[----:B------:R-:W3:Y:S04]  /*a390*/  LDL.LU R225, [R1+0x698] ;  /* 0x0006980001e17983 */ /* 0x000ee80000300800 */
[----:B------:R-:W4:Y:S04]  /*a3a0*/  LDL.LU R226, [R1+0x694] ;  /* 0x0006940001e27983 */ /* 0x000f280000300800 */
[----:B------:R-:W2:Y:S04]  /*a3b0*/  LDL.LU R227, [R1+0x690] ;  /* 0x0006900001e37983 */ /* 0x000ea80000300800 */
[----:B------:R-:W2:Y:S04]  /*a3c0*/  LDL.LU R228, [R1+0x68c] ;  /* 0x00068c0001e47983 */ /* 0x000ea80000300800 */
[----:B------:R-:W2:Y:S01]  /*a3d0*/  LDL.LU R229, [R1+0x688] ;  /* 0x0006880001e57983 */ /* 0x000ea20000300800 */
[----:B------:R-:W-:-:S03]  /*a3e0*/  FADD R12, R234, R12 ;  /* 0x0000000cea0c7221 */ /* 0x000fc60000000000 */
[----:B------:R-:W2:Y:S01]  /*a3f0*/  LDL.LU R230, [R1+0x684] ;  /* 0x0006840001e67983 */ /* 0x000ea20000300800 */
[----:B------:R-:W-:-:S03]  /*a400*/  FADD R13, R235, R13 ;  /* 0x0000000deb0d7221 */ /* 0x000fc60000000000 */
[----:B------:R-:W2:Y:S04]  /*a410*/  LDL.LU R231, [R1+0x680] ;  /* 0x0006800001e77983 */ /* 0x000ea80000300800 */
[----:B------:R-:W2:Y:S04]  /*a420*/  LDL.LU R232, [R1+0x67c] ;  /* 0x00067c0001e87983 */ /* 0x000ea80000300800 */
[----:B------:R-:W2:Y:S04]  /*a430*/  LDL.LU R233, [R1+0x678] ;  /* 0x0006780001e97983 */ /* 0x000ea80000300800 */
[----:B------:R-:W2:Y:S04]  /*a440*/  LDL.LU R234, [R1+0x674] ;  /* 0x0006740001ea7983 */ /* 0x000ea80000300800 */
[----:B------:R-:W2:Y:S01]  /*a450*/  LDL.LU R235, [R1+0x670] ;  /* 0x0006700001eb7983 */ /* 0x000ea20000300800 */
[----:B------:R-:W-:-:S01]  /*a460*/  FADD R14, R24, R14 ;  /* 0x0000000e180e7221 */ /* 0x000fc20000000000 */
[----:B------:R-:W-:Y:S01]  /*a470*/  FADD R15, R25, R15 ;  /* 0x0000000f190f7221 */ /* 0x000fe20000000000 */
[----:B------:R-:W-:-:S01]  /*a480*/  FADD R16, R26, R16 ;  /* 0x000000101a107221 */ /* 0x000fc20000000000 */
[----:B------:R-:W2:Y:S01]  /*a490*/  LDL.LU R24, [R1+0x66c] ;  /* 0x00066c0001187983 */ /* 0x000ea20000300800 */
[----:B------:R-:W-:-:S01]  /*a4a0*/  FADD R17, R27, R17 ;  /* 0x000000111b117221 */ /* 0x000fc20000000000 */
[----:B------:R-:W-:-:S02]  /*a4b0*/  FADD R18, R28, R18 ;  /* 0x000000121c127221 */ /* 0x000fc40000000000 */
[----:B------:R-:W2:Y:S01]  /*a4c0*/  LDL.LU R25, [R1+0x668] ;  /* 0x0006680001197983 */ /* 0x000ea20000300800 */
[----:B------:R-:W-:-:S03]  /*a4d0*/  FADD R19, R29, R19 ;  /* 0x000000131d137221 */ /* 0x000fc60000000000 */
        /* <DEDUP_REMOVED lines=155> */
[----:B---3--:R-:W-:-:S03]  /*ae90*/  FADD R225, R107, R225 ;  /* 0x000000e16be17221 */ /* 0x008fc60000000000 */
[----:B------:R-:W3:Y:S01]  /*aea0*/  LDL.LU R104, [R1+0x52c] ;  /* 0x00052c0001687983 */ /* 0x000ee20000300800 */
[----:B----4-:R-:W-:-:S03]  /*aeb0*/  FADD R226, R108, R226 ;  /* 0x000000e26ce27221 */ /* 0x010fc60000000000 */
[----:B------:R-:W4:Y:S01]  /*aec0*/  LDL.LU R105, [R1+0x528] ;  /* 0x0005280001697983 */ /* 0x000f220000300800 */
[----:B--2---:R-:W-:-:S03]  /*aed0*/  FADD R227, R109, R227 ;  /* 0x000000e36de37221 */ /* 0x004fc60000000000 */
        /* <DEDUP_REMOVED lines=15> */
[----:B------:R-:W-:-:S01]  /*afd0*/  FADD R235, R117, R235 ;  /* 0x000000eb75eb7221 */ /* 0x000fc20000000000 */
[----:B------:R-:W-:Y:S02]  /*afe0*/  FADD R121, R120, R121 ;  /* 0x0000007978797221 */ /* 0x000fe40000000000 */
[----:B------:R-:W2:Y:S01]  /*aff0*/  LDL.LU R114, [R1+0x504] ;  /* 0x0005040001727983 */ /* 0x000ea20000300800 */
[----:B------:R-:W-:-:S03]  /*b000*/  FADD R236, R118, R236 ;  /* 0x000000ec76ec7221 */ /* 0x000fc60000000000 */
[----:B------:R-:W2:Y:S01]  /*b010*/  LDL.LU R115, [R1+0x500] ;  /* 0x0005000001737983 */ /* 0x000ea20000300800 */
[----:B------:R-:W-:-:S03]  /*b020*/  FADD R237, R119, R237 ;  /* 0x000000ed77ed7221 */ /* 0x000fc60000000000 */
[----:B------:R-:W2:Y:S01]  /*b030*/  LDL.LU R116, [R1+0x4fc] ;  /* 0x0004fc0001747983 */ /* 0x000ea20000300800 */
[----:B------:R-:W-:-:S03]  /*b040*/  FADD R123, R122, R123 ;  /* 0x0000007b7a7b7221 */ /* 0x000fc60000000000 */
[----:B------:R-:W2:Y:S04]  /*b050*/  LDL.LU R117, [R1+0x4f8] ;  /* 0x0004f80001757983 */ /* 0x000ea80000300800 */
[----:B------:R-:W2:Y:S01]  /*b060*/  LDL.LU R118, [R1+0x4f4] ;  /* 0x0004f40001767983 */ /* 0x000ea20000300800 */
[----:B------:R-:W-:-:S03]  /*b070*/  FADD R125, R124, R125 ;  /* 0x0000007d7c7d7221 */ /* 0x000fc60000000000 */
[----:B------:R-:W2:Y:S04]  /*b080*/  LDL.LU R119, [R1+0x4f0] ;  /* 0x0004f00001777983 */ /* 0x000ea80000300800 */
[----:B------:R-:W2:Y:S04]  /*b090*/  LDL.LU R120, [R1+0x4ec] ;  /* 0x0004ec0001787983 */ /* 0x000ea80000300800 */
[----:B------:R0:W-:Y:S01]  /*b0a0*/  STL [R1+0x200], R121 ;  /* 0x0002007901007387 */ /* 0x0001e20000100800 */
[----:B------:R-:W-:-:S01]  /*b0b0*/  FADD R127, R126, R127 ;  /* 0x0000007f7e7f7221 */ /* 0x000fc20000000000 */
[----:B------:R-:W-:Y:S01]  /*b0c0*/  FADD R0, R128, R0 ;  /* 0x0000000080007221 */ /* 0x000fe20000000000 */
[----:B------:R-:W-:-:S01]  /*b0d0*/  FADD R148, R150, R148 ;  /* 0x0000009496947221 */ /* 0x000fc20000000000 */
[----:B0-----:R-:W2:Y:S04]  /*b0e0*/  LDL.LU R121, [R1+0x4e8] ;  /* 0x0004e80001797983 */ /* 0x001ea80000300800 */
        /* <DEDUP_REMOVED lines=9> */
[----:B------:R-:W-:-:S02]  /*b180*/  FADD R136, R137, R136 ;  /* 0x0000008889887221 */ /* 0x000fc40000000000 */
[----:B0-----:R-:W2:Y:S04]  /*b190*/  LDL.LU R125, [R1+0x4d8] ;  /* 0x0004d800017d7983 */ /* 0x001ea80000300800 */
[----:B------:R-:W2:Y:S04]  /*b1a0*/  LDL.LU R126, [R1+0x4d4] ;  /* 0x0004d400017e7983 */ /* 0x000ea80000300800 */
[----:B------:R0:W-:Y:S01]  /*b1b0*/  STL [R1+0x20c], R127 ;  /* 0x00020c7f01007387 */ /* 0x0001e20000100800 */
[----:B------:R-:W-:-:S01]  /*b1c0*/  FADD R132, R134, R132 ;  /* 0x0000008486847221 */ /* 0x000fc20000000000 */
[----:B------:R-:W-:-:S02]  /*b1d0*/  FADD R2, R130, R2 ;  /* 0x0000000282027221 */ /* 0x000fc40000000000 */
[----:B0-----:R-:W2:Y:S04]  /*b1e0*/  LDL.LU R127, [R1+0x4d0] ;  /* 0x0004d000017f7983 */ /* 0x001ea80000300800 */
[----:B------:R-:W2:Y:S04]  /*b1f0*/  LDL.LU R128, [R1+0x4cc] ;  /* 0x0004cc0001807983 */ /* 0x000ea80000300800 */
[----:B------:R-:W-:Y:S04]  /*b200*/  STL [R1+0x210], R0 ;  /* 0x0002100001007387 */ /* 0x000fe80000100800 */
[----:B------:R-:W-:Y:S04]  /*b210*/  STL [R1+0x214], R148 ;  /* 0x0002149401007387 */ /* 0x000fe80000100800 */
[----:B------:R-:W-:Y:S04]  /*b220*/  STL [R1+0x218], R144 ;  /* 0x0002189001007387 */ /* 0x000fe80000100800 */
[----:B------:R-:W-:Y:S04]  /*b230*/  STL [R1+0x21c], R142 ;  /* 0x00021c8e01007387 */ /* 0x000fe80000100800 */
[----:B------:R-:W-:Y:S04]  /*b240*/  STL [R1+0x220], R140 ;  /* 0x0002208c01007387 */ /* 0x000fe80000100800 */
[----:B------:R-:W-:Y:S04]  /*b250*/  STL [R1+0x224], R138 ;  /* 0x0002248a01007387 */ /* 0x000fe80000100800 */
[----:B------:R-:W3:Y:S04]  /*b260*/  LDL.LU R130, [R1+0x234] ;  /* 0x0002340001827983 */ /* 0x000ee80000300800 */
[----:B------:R-:W-:Y:S04]  /*b270*/  STL [R1+0x228], R136 ;  /* 0x0002288801007387 */ /* 0x000fe80000100800 */
[----:B------:R0:W-:Y:S04]  /*b280*/  STL [R1+0x22c], R132 ;  /* 0x00022c8401007387 */ /* 0x0001e80000100800 */
[----:B0-----:R-:W4:Y:S04]  /*b290*/  LDL.LU R132, [R1+0x238] ;  /* 0x0002380001847983 */ /* 0x001f280000300800 */
[----:B------:R-:W2:Y:S04]  /*b2a0*/  LDL.LU R134, [R1+0x23c] ;  /* 0x00023c0001867983 */ /* 0x000ea80000300800 */
[----:B------:R0:W-:Y:S04]  /*b2b0*/  STL [R1+0x230], R2 ;  /* 0x0002300201007387 */ /* 0x0001e80000100800 */
[----:B------:R-:W2:Y:S04]  /*b2c0*/  LDL.LU R136, [R1+0x240] ;  /* 0x0002400001887983 */ /* 0x000ea80000300800 */
        /* <DEDUP_REMOVED lines=11> */
[----:B0-----:R-:W2:Y:S04]  /*b380*/  LDL.LU R2, [R1+0x270] ;  /* 0x0002700001027983 */ /* 0x001ea80000300800 */
[----:B------:R-:W2:Y:S01]  /*b390*/  LDL.LU R0, [R1+0x274] ;  /* 0x0002740001007983 */ /* 0x000ea20000300800 */
[----:B---3--:R-:W-:-:S03]  /*b3a0*/  FADD R130, R129, R130 ;  /* 0x0000008281827221 */ /* 0x008fc60000000000 */
[----:B------:R-:W3:Y:S04]  /*b3b0*/  LDL.LU R129, [R1+0x4c8] ;  /* 0x0004c80001817983 */ /* 0x000ee80000300800 */
[----:B------:R0:W-:Y:S04]  /*b3c0*/  STL [R1+0x234], R130 ;  /* 0x0002348201007387 */ /* 0x0001e80000100800 */
[----:B0-----:R-:W3:Y:S01]  /*b3d0*/  LDL.LU R130, [R1+0x4c4] ;  /* 0x0004c40001827983 */ /* 0x001ee20000300800 */
[----:B----4-:R-:W-:-:S03]  /*b3e0*/  FADD R132, R131, R132 ;  /* 0x0000008483847221 */ /* 0x010fc60000000000 */
[----:B------:R-:W4:Y:S01]  /*b3f0*/  LDL.LU R131, [R1+0x4c0] ;  /* 0x0004c00001837983 */ /* 0x000f220000300800 */
[----:B--2---:R-:W-:-:S03]  /*b400*/  FADD R134, R133, R134 ;  /* 0x0000008685867221 */ /* 0x004fc60000000000 */
[----:B------:R0:W-:Y:S01]  /*b410*/  STL [R1+0x238], R132 ;  /* 0x0002388401007387 */ /* 0x0001e20000100800 */
[----:B------:R-:W-:-:S03]  /*b420*/  FADD R136, R135, R136 ;  /* 0x0000008887887221 */ /* 0x000fc60000000000 */
[----:B0-----:R-:W2:Y:S01]  /*b430*/  LDL.LU R132, [R1+0x4bc] ;  /* 0x0004bc0001847983 */ /* 0x001ea20000300800 */
[----:B------:R-:W-:-:S03]  /*b440*/  FADD R150, R151, R150 ;  /* 0x0000009697967221 */ /* 0x000fc60000000000 */
[----:B------:R-:W2:Y:S01]  /*b450*/  LDL.LU R133, [R1+0x4b8] ;  /* 0x0004b80001857983 */ /* 0x000ea20000300800 */
[----:B------:R-:W-:-:S03]  /*b460*/  FADD R148, R149, R148 ;  /* 0x0000009495947221 */ /* 0x000fc60000000000 */
[----:B------:R0:W-:Y:S01]  /*b470*/  STL [R1+0x23c], R134 ;  /* 0x00023c8601007387 */ /* 0x0001e20000100800 */
[----:B------:R-:W-:-:S01]  /*b480*/  FADD R146, R147, R146 ;  /* 0x0000009293927221 */ /* 0x000fc20000000000 */
[----:B------:R-:W-:Y:S02]  /*b490*/  FADD R144, R145, R144 ;  /* 0x0000009091907221 */ /* 0x000fe40000000000 */
[----:B0-----:R-:W2:Y:S01]  /*b4a0*/  LDL.LU R134, [R1+0x4b4] ;  /* 0x0004b40001867983 */ /* 0x001ea20000300800 */
[----:B------:R-:W-:-:S03]  /*b4b0*/  FADD R143, R24, R143 ;  /* 0x0000008f188f7221 */ /* 0x000fc60000000000 */
[----:B------:R-:W2:Y:S01]  /*b4c0*/  LDL.LU R135, [R1+0x4b0] ;  /* 0x0004b00001877983 */ /* 0x000ea20000300800 */
[----:B------:R-:W-:-:S03]  /*b4d0*/  FADD R142, R25, R142 ;  /* 0x0000008e198e7221 */ /* 0x000fc60000000000 */
[----:B------:R0:W-:Y:S01]  /*b4e0*/  STL [R1+0x240], R136 ;  /* 0x0002408801007387 */ /* 0x0001e20000100800 */
[----:B------:R-:W-:-:S01]  /*b4f0*/  FADD R141, R26, R141 ;  /* 0x0000008d1a8d7221 */ /* 0x000fc20000000000 */
[----:B------:R-:W-:Y:S01]  /*b500*/  FADD R140, R27, R140 ;  /* 0x0000008c1b8c7221 */ /* 0x000fe20000000000 */
[----:B------:R-:W-:-:S01]  /*b510*/  FADD R139, R28, R139 ;  /* 0x0000008b1c8b7221 */ /* 0x000fc20000000000 */
[----:B0-----:R-:W2:Y:S01]  /*b520*/  LDL.LU R136, [R1+0x4ac] ;  /* 0x0004ac0001887983 */ /* 0x001ea20000300800 */
[----:B------:R-:W-:-:S03]  /*b530*/  FADD R138, R29, R138 ;  /* 0x0000008a1d8a7221 */ /* 0x000fc60000000000 */
[----:B------:R0:W-:Y:S01]  /*b540*/  STL [R1+0x244], R150 ;  /* 0x0002449601007387 */ /* 0x0001e20000100800 */
[----:B------:R-:W-:-:S03]  /*b550*/  FADD R137, R30, R137 ;  /* 0x000000891e897221 */ /* 0x000fc60000000000 */
[----:B------:R1:W-:Y:S01]  /*b560*/  STL [R1+0x248], R148 ;  /* 0x0002489401007387 */ /* 0x0003e20000100800 */
[----:B------:R-:W-:-:S03]  /*b570*/  FADD R2, R31, R2 ;  /* 0x000000021f027221 */ /* 0x000fc60000000000 */
[----:B------:R1:W-:Y:S01]  /*b580*/  STL [R1+0x24c], R146 ;  /* 0x00024c9201007387 */ /* 0x0003e20000100800 */
[----:B------:R-:W-:-:S03]  /*b590*/  FADD R0, R32, R0 ;  /* 0x0000000020007221 */ /* 0x000fc60000000000 */
[----:B------:R1:W-:Y:S04]  /*b5a0*/  STL [R1+0x250], R144 ;  /* 0x0002509001007387 */ /* 0x0003e80000100800 */
[----:B------:R1:W-:Y:S04]  /*b5b0*/  STL [R1+0x254], R143 ;  /* 0x0002548f01007387 */ /* 0x0003e80000100800 */
[----:B------:R1:W-:Y:S04]  /*b5c0*/  STL [R1+0x258], R142 ;  /* 0x0002588e01007387 */ /* 0x0003e80000100800 */
[----:B------:R1:W-:Y:S04]  /*b5d0*/  STL [R1+0x25c], R141 ;  /* 0x00025c8d01007387 */ /* 0x0003e80000100800 */
[----:B------:R1:W-:Y:S04]  /*b5e0*/  STL [R1+0x260], R140 ;  /* 0x0002608c01007387 */ /* 0x0003e80000100800 */
[----:B------:R1:W-:Y:S04]  /*b5f0*/  STL [R1+0x264], R139 ;  /* 0x0002648b01007387 */ /* 0x0003e80000100800 */
[----:B------:R1:W-:Y:S04]  /*b600*/  STL [R1+0x268], R138 ;  /* 0x0002688a01007387 */ /* 0x0003e80000100800 */
[----:B------:R-:W3:Y:S04]  /*b610*/  LDL.LU R151, [R1+0x278] ;  /* 0x0002780001977983 */ /* 0x000ee80000300800 */
[----:B------:R1:W-:Y:S04]  /*b620*/  STL [R1+0x26c], R137 ;  /* 0x00026c8901007387 */ /* 0x0003e80000100800 */
[----:B0-----:R-:W4:Y:S04]  /*b630*/  LDL.LU R150, [R1+0x27c] ;  /* 0x00027c0001967983 */ /* 0x001f280000300800 */
[----:B------:R0:W-:Y:S04]  /*b640*/  STL [R1+0x270], R2 ;  /* 0x0002700201007387 */ /* 0x0001e80000100800 */
[----:B------:R-:W2:Y:S04]  /*b650*/  LDL.LU R149, [R1+0x280] ;  /* 0x0002800001957983 */ /* 0x000ea80000300800 */
[----:B------:R0:W-:Y:S04]  /*b660*/  STL [R1+0x274], R0 ;  /* 0x0002740001007387 */ /* 0x0001e80000100800 */
[----:B-1----:R-:W2:Y:S04]  /*b670*/  LDL.LU R148, [R1+0x284] ;  /* 0x0002840001947983 */ /* 0x002ea80000300800 */
        /* <DEDUP_REMOVED lines=13> */
[----:B---3--:R-:W-:-:S05]  /*b750*/  FADD R151, R33, R151 ;  /* 0x0000009721977221 */ /* 0x008fca0000000000 */
[----:B------:R0:W-:Y:S01]  /*b760*/  STL [R1+0x278], R151 ;  /* 0x0002789701007387 */ /* 0x0001e20000100800 */
[----:B----4-:R-:W-:-:S05]  /*b770*/  FADD R150, R34, R150 ;  /* 0x0000009622967221 */ /* 0x010fca0000000000 */
[----:B------:R1:W-:Y:S01]  /*b780*/  STL [R1+0x27c], R150 ;  /* 0x00027c9601007387 */ /* 0x0003e20000100800 */
[----:B--2---:R-:W-:-:S05]  /*b790*/  FADD R149, R35, R149 ;  /* 0x0000009523957221 */ /* 0x004fca0000000000 */
[----:B------:R2:W-:Y:S01]  /*b7a0*/  STL [R1+0x280], R149 ;  /* 0x0002809501007387 */ /* 0x0005e20000100800 */
[----:B------:R-:W-:-:S01]  /*b7b0*/  FADD R148, R36, R148 ;  /* 0x0000009424947221 */ /* 0x000fc20000000000 */
[----:B------:R-:W-:-:S04]  /*b7c0*/  FADD R147, R37, R147 ;  /* 0x0000009325937221 */ /* 0x000fc80000000000 */
[----:B------:R3:W-:Y:S01]  /*b7d0*/  STL [R1+0x284], R148 ;  /* 0x0002849401007387 */ /* 0x0007e20000100800 */
[----:B------:R-:W-:-:S03]  /*b7e0*/  FADD R146, R38, R146 ;  /* 0x0000009226927221 */ /* 0x000fc60000000000 */
        /* <DEDUP_REMOVED lines=20> */
[----:B0-----:R-:W4:Y:S01]  /*b930*/  LDL.LU R151, [R1+0x2bc] ;  /* 0x0002bc0001977983 */ /* 0x001f220000300800 */
[----:B------:R-:W-:-:S03]  /*b940*/  FADD R0, R49, R0 ;  /* 0x0000000031007221 */ /* 0x000fc60000000000 */
[----:B------:R0:W-:Y:S04]  /*b950*/  STL [R1+0x2b0], R137 ;  /* 0x0002b08901007387 */ /* 0x0001e80000100800 */
[----:B-1----:R-:W4:Y:S04]  /*b960*/  LDL.LU R150, [R1+0x2c0] ;  /* 0x0002c00001967983 */ /* 0x002f280000300800 */
[----:B------:R1:W-:Y:S04]  /*b970*/  STL [R1+0x2b4], R2 ;  /* 0x0002b40201007387 */ /* 0x0003e80000100800 */
[----:B--2---:R-:W2:Y:S04]  /*b980*/  LDL.LU R149, [R1+0x2c4] ;  /* 0x0002c40001957983 */ /* 0x004ea80000300800 */
[----:B------:R1:W-:Y:S04]  /*b990*/  STL [R1+0x2b8], R0 ;  /* 0x0002b80001007387 */ /* 0x0003e80000100800 */
[----:B---3--:R-:W3:Y:S04]  /*b9a0*/  LDL.LU R148, [R1+0x2c8] ;  /* 0x0002c80001947983 */ /* 0x008ee80000300800 */
[----:B----4-:R-:W4:Y:S04]  /*b9b0*/  LDL.LU R147, [R1+0x2cc] ;  /* 0x0002cc0001937983 */ /* 0x010f280000300800 */
[----:B------:R-:W4:Y:S04]  /*b9c0*/  LDL.LU R146, [R1+0x2d0] ;  /* 0x0002d00001927983 */ /* 0x000f280000300800 */
        /* <DEDUP_REMOVED lines=8> */
[----:B0-----:R-:W4:Y:S04]  /*ba50*/  LDL.LU R137, [R1+0x2f4] ;  /* 0x0002f40001897983 */ /* 0x001f280000300800 */
[----:B-1----:R-:W4:Y:S04]  /*ba60*/  LDL.LU R2, [R1+0x2f8] ;  /* 0x0002f80001027983 */ /* 0x002f280000300800 */
[----:B------:R-:W4:Y:S01]  /*ba70*/  LDL.LU R0, [R1+0x2fc] ;  /* 0x0002fc0001007983 */ /* 0x000f220000300800 */
[----:B------:R-:W-:-:S01]  /*ba80*/  FADD R151, R50, R151 ;  /* 0x0000009732977221 */ /* 0x000fc20000000000 */
[----:B------:R-:W-:-:S04]  /*ba90*/  FADD R150, R51, R150 ;  /* 0x0000009633967221 */ /* 0x000fc80000000000 */
[----:B------:R0:W-:Y:S01]  /*baa0*/  STL [R1+0x2bc], R151 ;  /* 0x0002bc9701007387 */ /* 0x0001e20000100800 */
[----:B--2---:R-:W-:-:S03]  /*bab0*/  FADD R149, R52, R149 ;  /* 0x0000009534957221 */ /* 0x004fc60000000000 */
[----:B------:R1:W-:Y:S01]  /*bac0*/  STL [R1+0x2c0], R150 ;  /* 0x0002c09601007387 */ /* 0x0003e20000100800 */
[----:B---3--:R-:W-:-:S03]  /*bad0*/  FADD R148, R53, R148 ;  /* 0x0000009435947221 */ /* 0x008fc60000000000 */
[----:B------:R2:W-:Y:S01]  /*bae0*/  STL [R1+0x2c4], R149 ;  /* 0x0002c49501007387 */ /* 0x0005e20000100800 */
[----:B----4-:R-:W-:-:S03]  /*baf0*/  FADD R147, R54, R147 ;  /* 0x0000009336937221 */ /* 0x010fc60000000000 */
        /* <DEDUP_REMOVED lines=198> */
[----:B------:R-:W-:Y:S01]  /*c760*/  STL [R1+0x3cc], R151 ;  /* 0x0003cc9701007387 */ /* 0x000fe20000100800 */
[----:B--2---:R-:W-:-:S03]  /*c770*/  FADD R149, R120, R149 ;  /* 0x0000009578957221 */ /* 0x004fc60000000000 */
[----:B------:R-:W-:Y:S01]  /*c780*/  STL [R1+0x3d0], R150 ;  /* 0x0003d09601007387 */ /* 0x000fe20000100800 */
[----:B---3--:R-:W-:-:S03]  /*c790*/  FADD R148, R121, R148 ;  /* 0x0000009479947221 */ /* 0x008fc60000000000 */
[----:B------:R-:W-:Y:S01]  /*c7a0*/  STL [R1+0x3d4], R149 ;  /* 0x0003d49501007387 */ /* 0x000fe20000100800 */
[----:B----4-:R-:W-:-:S03]  /*c7b0*/  FADD R147, R122, R147 ;  /* 0x000000937a937221 */ /* 0x010fc60000000000 */
[----:B------:R-:W-:Y:S01]  /*c7c0*/  STL [R1+0x3d8], R148 ;  /* 0x0003d89401007387 */ /* 0x000fe20000100800 */
[----:B------:R-:W-:-:S03]  /*c7d0*/  FADD R146, R123, R146 ;  /* 0x000000927b927221 */ /* 0x000fc60000000000 */
        /* <DEDUP_REMOVED lines=18> */
[----:B------:R-:W-:Y:S04]  /*c900*/  STL [R1+0x400], R138 ;  /* 0x0004008a01007387 */ /* 0x000fe80000100800 */
[----:B------:R0:W-:Y:S04]  /*c910*/  STL [R1+0x404], R137 ;  /* 0x0004048901007387 */ /* 0x0001e80000100800 */
[----:B0-----:R-:W2:Y:S01]  /*c920*/  LDL.LU R137, [R1+0x410] ;  /* 0x0004100001897983 */ /* 0x001ea20000300800 */
[----:B------:R-:W-:-:S01]  /*c930*/  FADD R2, R133, R2 ;  /* 0x0000000285027221 */ /* 0x000fc20000000000 */
[----:B------:R-:W-:-:S02]  /*c940*/  FADD R0, R134, R0 ;  /* 0x0000000086007221 */ /* 0x000fc40000000000 */
[----:B------:R-:W3:Y:S04]  /*c950*/  LDL.LU R138, [R1+0x414] ;  /* 0x00041400018a7983 */ /* 0x000ee80000300800 */
[----:B------:R-:W-:Y:S04]  /*c960*/  STL [R1+0x408], R2 ;  /* 0x0004080201007387 */ /* 0x000fe80000100800 */
[----:B------:R-:W4:Y:S04]  /*c970*/  LDL.LU R139, [R1+0x418] ;  /* 0x00041800018b7983 */ /* 0x000f280000300800 */
[----:B------:R0:W-:Y:S04]  /*c980*/  STL [R1+0x40c], R0 ;  /* 0x00040c0001007387 */ /* 0x0001e80000100800 */
        /* <DEDUP_REMOVED lines=13> */
[----:B------:R-:W4:Y:S01]  /*ca60*/  LDL.LU R2, [R1+0x450] ;  /* 0x0004500001027983 */ /* 0x000f220000300800 */
[----:B--2---:R-:W-:-:S05]  /*ca70*/  FADD R137, R135, R137 ;  /* 0x0000008987897221 */ /* 0x004fca0000000000 */
[----:B------:R0:W-:Y:S04]  /*ca80*/  STL [R1+0x410], R137 ;  /* 0x0004108901007387 */ /* 0x0001e80000100800 */
[----:B0-----:R-:W4:Y:S01]  /*ca90*/  LDL.LU R137, [R1+0x4a8] ;  /* 0x0004a80001897983 */ /* 0x001f220000300800 */
[----:B---3--:R-:W-:-:S05]  /*caa0*/  FADD R138, R136, R138 ;  /* 0x0000008a888a7221 */ /* 0x008fca0000000000 */
[----:B------:R0:W-:Y:S04]  /*cab0*/  STL [R1+0x414], R138 ;  /* 0x0004148a01007387 */ /* 0x0001e80000100800 */
[----:B0-----:R-:W2:Y:S01]  /*cac0*/  LDL.LU R138, [R1+0x4a4] ;  /* 0x0004a400018a7983 */ /* 0x001ea20000300800 */
[----:B----4-:R-:W-:-:S05]  /*cad0*/  FADD R139, R137, R139 ;  /* 0x0000008b898b7221 */ /* 0x010fca0000000000 */
[----:B------:R0:W-:Y:S04]  /*cae0*/  STL [R1+0x418], R139 ;  /* 0x0004188b01007387 */ /* 0x0001e80000100800 */
[----:B0-----:R-:W3:Y:S01]  /*caf0*/  LDL.LU R139, [R1+0x4a0] ;  /* 0x0004a000018b7983 */ /* 0x001ee20000300800 */
[----:B--2---:R-:W-:-:S05]  /*cb00*/  FADD R140, R138, R140 ;  /* 0x0000008c8a8c7221 */ /* 0x004fca0000000000 */
[----:B------:R0:W-:Y:S04]  /*cb10*/  STL [R1+0x41c], R140 ;  /* 0x00041c8c01007387 */ /* 0x0001e80000100800 */
[----:B0-----:R-:W2:Y:S01]  /*cb20*/  LDL.LU R140, [R1+0x49c] ;  /* 0x00049c00018c7983 */ /* 0x001ea20000300800 */
[----:B---3--:R-:W-:-:S05]  /*cb30*/  FADD R141, R139, R141 ;  /* 0x0000008d8b8d7221 */ /* 0x008fca0000000000 */
        /* <DEDUP_REMOVED lines=34> */
[----:B0-----:R0:W5:Y:S01]  /*cd60*/  LDL.LU R0, [R1+0x46c] ;  /* 0x00046c0001007983 */ /* 0x0011620000300800 */
[----:B------:R-:W-:Y:S01]  /*cd70*/  UMOV UR6, URZ ;  /* 0x0000003f00067c82 */ /* 0x000fe20008000000 */
[----:B---3--:R-:W-:-:S05]  /*cd80*/  FADD R2, R2, R151 ;  /* 0x0000009702027221 */ /* 0x008fca0000000000 */
[----:B------:R0:W-:Y:S02]  /*cd90*/  STL [R1+0x450], R2 ;  /* 0x0004500201007387 */ /* 0x0001e40000100800 */
.L_x_24:
[----:B------:R-:W-:Y:S05]  /*cda0*/  @!P1 BRA `(.L_x_25) ;  /* 0x0000000000049947 */ /* 0x000fea0003800000 */
[----:B------:R-:W-:Y:S01]  /*cdb0*/  BPT.TRAP 0x1 ;  /* 0x000000040000795c */ /* 0x000fe20000300000 */
.L_x_25:
[----:B------:R-:W-:Y:S02]  /*cdc0*/  UISETP.GT.U32.AND UP0, UPT, UR13, 0x1, UPT ;  /* 0x000000010d00788c */ /* 0x000fe4000bf04070 */
[----:B------:R-:W-:-:S04]  /*cdd0*/  ULEA UR8, UR25, UR11, 0x3 ;  /* 0x0000000b19087291 */ /* 0x000fc8000f8e183f */
[----:B------:R-:W-:Y:S01]  /*cde0*/  UIADD3 UR8, UR8, 0x28, URZ ;  /* 0x0000002808087890 */ /* 0x000fe2000fffe03f */
[----:B------:R-:W-:-:S03]  /*cdf0*/  PLOP3.LUT P0, PT, PT, PT, UP0, 0x80, 0x0 ;  /* 0x000000000000781c */ /* 0x000fc60003f0f008 */
[----:B------:R-:W-:-:S09]  /*ce00*/  UPRMT UR8, URZ, 0x654, UR8 ;  /* 0x000006543f087896 */ /* 0x000fd20008000008 */
[----:B------:R-:W-:Y:S01]  /*ce10*/  SYNCS.ARRIVE.TRANS64.RED.A1T0 RZ, [UR8], RZ ;  /* 0x000000ffffff79a7 */ /* 0x000fe20008100408 */
[----:B------:R-:W-:Y:S05]  /*ce20*/  @P0 BRA `(.L_x_26) ;  /* 0x0000000000040947 */ /* 0x000fea0003800000 */
[----:B------:R-:W-:Y:S01]  /*ce30*/  BPT.TRAP 0x1 ;  /* 0x000000040000795c */ /* 0x000fe20000300000 */
.L_x_26:
[----:B------:R-:W-:Y:S02]  /*ce40*/  UISETP.GT.AND UP2, UPT, UR24, 0x1, UPT ;  /* 0x000000011800788c */ /* 0x000fe4000bf44270 */
[----:B------:R-:W-:Y:S02]  /*ce50*/  UIADD3 UR14, UR14, 0x1, URZ ;  /* 0x000000010e0e7890 */ /* 0x000fe4000fffe03f */
[----:B------:R-:W-:Y:S02]  /*ce60*/  UIADD3 UR25, UR25, 0x1, URZ ;  /* 0x0000000119197890 */ /* 0x000fe4000fffe03f */
[----:B------:R-:W-:Y:S01]  /*ce70*/  PLOP3.LUT P0, PT, PT, PT, UP2, 0x80, 0x0 ;  /* 0x000000000000781c */ /* 0x000fe20003f0f028 */
[----:B------:R-:W-:Y:S02]  /*ce80*/  UISETP.NE.AND UP0, UPT, UR14, 0x5, UPT ;  /* 0x000000050e00788c */ /* 0x000fe4000bf05270 */
[----:B------:R-:W-:Y:S02]  /*ce90*/  UISETP.NE.AND UP1, UPT, UR25, 0x5, UPT ;  /* 0x000000051900788c */ /* 0x000fe4000bf25270 */
[----:B------:R-:W-:-:S02]  /*cea0*/  USEL UR8, URZ, 0x1, UP0 ;  /* 0x000000013f087887 */ /* 0x000fc40008000000 */
[----:B------:R-:W-:Y:S02]  /*ceb0*/  UIADD3 UR24, UR24, -0x1, URZ ;  /* 0xffffffff18187890 */ /* 0x000fe4000fffe03f */
[----:B------:R-:W-:Y:S02]  /*cec0*/  USEL UR14, UR14, URZ, UP0 ;  /* 0x0000003f0e0e7287 */ /* 0x000fe40008000000 */
[----:B-----5:R-:W-:Y:S01]  /*ced0*/  LOP3.LUT R0, R0, UR8, RZ, 0x3c, !PT ;  /* 0x0000000800007c12 */ /* 0x020fe2000f8e3cff */
[----:B------:R-:W-:Y:S01]  /*cee0*/  USEL UR25, UR25, URZ, UP1 ;  /* 0x0000003f19197287 */ /* 0x000fe20008800000 */
[----:B------:R-:W-:Y:S01]  /*cef0*/  UMOV UR8, 0x1 ;  /* 0x0000000100087882 */ /* 0x000fe20000000000 */
[----:B------:R-:W-:Y:S10]  /*cf00*/  @P0 BRA `(.L_x_27) ;  /* 0xffffff9c00bc0947 */ /* 0x000ff4000383ffff */
.L_x_19:
[----:B------:R-:W-:-:S04]  /*cf10*/  UISETP.NE.AND UP0, UPT, UR6, URZ, UPT ;  /* 0x0000003f0600728c */ /* 0x000fc8000bf05270 */
[----:B------:R-:W-:-:S06]  /*cf20*/  USEL UR6, URZ, 0x1, !UP0 ;  /* 0x000000013f067887 */ /* 0x000fcc000c000000 */
[----:B------:R-:W-:-:S13]  /*cf30*/  ISETP.NE.AND P0, PT, RZ, UR6, PT ;  /* 0x00000006ff007c0c */ /* 0x000fda000bf05270 */
[----:B------:R-:W-:Y:S05]  /*cf40*/  @!P0 BRA `(.L_x_28) ;  /* 0x0000003800108947 */ /* 0x000fea0003800000 */
[----:B------:R1:W-:Y:S04]  /*cf50*/  STL [R1+0x61c], R43 ;  /* 0x00061c2b01007387 */ /* 0x0003e80000100800 */
[----:B-1----:R-:W3:Y:S04]  /*cf60*/  LDL.LU R43, [R1] ;  /* 0x00000000012b7983 */ /* 0x002ee80000300800 */
[----:B------:R1:W-:Y:S04]  /*cf70*/  STL [R1+0x618], R44 ;  /* 0x0006182c01007387 */ /* 0x0003e80000100800 */
[----:B-1----:R-:W4:Y:S04]  /*cf80*/  LDL.LU R44, [R1+0x4] ;  /* 0x00000400012c7983 */ /* 0x002f280000300800 */
[----:B------:R1:W-:Y:S04]  /*cf90*/  STL [R1+0x614], R45 ;  /* 0x0006142d01007387 */ /* 0x0003e80000100800 */
[----:B-1----:R-:W5:Y:S04]  /*cfa0*/  LDL.LU R45, [R1+0x8] ;  /* 0x00000800012d7983 */ /* 0x002f680000300800 */
[----:B------:R1:W-:Y:S04]  /*cfb0*/  STL [R1+0x610], R46 ;  /* 0x0006102e01007387 */ /* 0x0003e80000100800 */
[----:B-1----:R-:W2:Y:S04]  /*cfc0*/  LDL.LU R46, [R1+0xc] ;  /* 0x00000c00012e7983 */ /* 0x002ea80000300800 */
        /* <DEDUP_REMOVED lines=138> */
[----:B------:R-:W2:Y:S04]  /*d870*/  LDL.LU R0, [R1+0x1b0] ;  /* 0x0001b00001007983 */ /* 0x000ea80000300800 */
[----:B0-----:R-:W2:Y:S04]  /*d880*/  LDL.LU R2, [R1+0x204] ;  /* 0x0002040001027983 */ /* 0x001ea80000300800 */
[----:B------:R0:W-:Y:S04]  /*d890*/  STL [R1+0x4f8], R116 ;  /* 0x0004f87401007387 */ /* 0x0001e80000100800 */
        /* <DEDUP_REMOVED lines=66> */
[----:B0-----:R-:W2:Y:S01]  /*dcc0*/  LDL.LU R149, [R1+0x12c] ;  /* 0x00012c0001957983 */ /* 0x001ea20000300800 */
[----:B---3--:R-:W-:-:S03]  /*dcd0*/  FADD R3, R43, R3 ;  /* 0x000000032b037221 */ /* 0x008fc60000000000 */
[----:B------:R0:W-:Y:S01]  /*dce0*/  STL [R1+0x470], R150 ;  /* 0x0004709601007387 */ /* 0x0001e20000100800 */
[----:B----4-:R-:W-:Y:S01]  /*dcf0*/  FADD R4, R44, R4 ;  /* 0x000000042c047221 */ /* 0x010fe20000000000 */
[----:B-----5:R-:W-:Y:S01]  /*dd00*/  FADD R5, R45, R5 ;  /* 0x000000052d057221 */ /* 0x020fe20000000000 */
[----:B--2---:R-:W-:Y:S01]  /*dd10*/  FADD R6, R46, R6 ;  /* 0x000000062e067221 */ /* 0x004fe20000000000 */
[----:B------:R-:W-:Y:S01]  /*dd20*/  FADD R7, R47, R7 ;  /* 0x000000072f077221 */ /* 0x000fe20000000000 */
[----:B0-----:R-:W2:Y:S04]  /*dd30*/  LDL.LU R150, [R1+0x128] ;  /* 0x0001280001967983 */ /* 0x001ea80000300800 */
[----:B------:R0:W-:Y:S01]  /*dd40*/  STL [R1+0x46c], R151 ;  /* 0x00046c9701007387 */ /* 0x0001e20000100800 */
[----:B------:R-:W-:Y:S01]  /*dd50*/  FADD R8, R48, R8 ;  /* 0x0000000830087221 */ /* 0x000fe20000000000 */
[----:B------:R-:W-:Y:S01]  /*dd60*/  FADD R9, R49, R9 ;  /* 0x0000000931097221 */ /* 0x000fe20000000000 */
[----:B------:R-:W-:Y:S01]  /*dd70*/  FADD R10, R50, R10 ;  /* 0x0000000a320a7221 */ /* 0x000fe20000000000 */
[----:B0-----:R-:W3:Y:S04]  /*dd80*/  LDL.LU R151, [R1+0x124] ;  /* 0x0001240001977983 */ /* 0x001ee80000300800 */
[----:B------:R-:W4:Y:S04]  /*dd90*/  LDL.LU R43, [R1+0x61c] ;  /* 0x00061c00012b7983 */ /* 0x000f280000300800 */
[----:B------:R-:W5:Y:S04]  /*dda0*/  LDL.LU R44, [R1+0x618] ;  /* 0x00061800012c7983 */ /* 0x000f680000300800 */
[----:B------:R-:W4:Y:S04]  /*ddb0*/  LDL.LU R45, [R1+0x614] ;  /* 0x00061400012d7983 */ /* 0x000f280000300800 */
[----:B------:R-:W5:Y:S01]  /*ddc0*/  LDL.LU R46, [R1+0x610] ;  /* 0x00061000012e7983 */ /* 0x000f620000300800 */
[----:B------:R-:W-:-:S03]  /*ddd0*/  FADD R11, R51, R11 ;  /* 0x0000000b330b7221 */ /* 0x000fc60000000000 */
[----:B------:R-:W4:Y:S01]  /*dde0*/  LDL.LU R47, [R1+0x60c] ;  /* 0x00060c00012f7983 */ /* 0x000f220000300800 */
[----:B------:R-:W-:-:S03]  /*ddf0*/  FADD R12, R52, R12 ;  /* 0x0000000c340c7221 */ /* 0x000fc60000000000 */
        /* <DEDUP_REMOVED lines=132> */
[----:B------:R-:W5:Y:S04]  /*e640*/  LDL.LU R114, [R1+0x500] ;  /* 0x0005000001727983 */ /* 0x000f680000300800 */
[----:B------:R-:W5:Y:S01]  /*e650*/  LDL.LU R115, [R1+0x4fc] ;  /* 0x0004fc0001737983 */ /* 0x000f620000300800 */
[----:B------:R-:W-:Y:S01]  /*e660*/  FADD R206, R149, R206 ;  /* 0x000000ce95ce7221 */ /* 0x000fe20000000000 */
[----:B------:R-:W-:Y:S01]  /*e670*/  FADD R237, R118, R237 ;  /* 0x000000ed76ed7221 */ /* 0x000fe20000000000 */
[----:B------:R-:W-:Y:S01]  /*e680*/  FADD R236, R119, R236 ;  /* 0x000000ec77ec7221 */ /* 0x000fe20000000000 */
[----:B------:R0:W-:Y:S01]  /*e690*/  STL [R1+0x200], R116 ;  /* 0x0002007401007387 */ /* 0x0001e20000100800 */
[----:B------:R-:W-:Y:S01]  /*e6a0*/  FADD R235, R120, R235 ;  /* 0x000000eb78eb7221 */ /* 0x000fe20000000000 */
        /* <DEDUP_REMOVED lines=8> */
[----:B0-----:R-:W4:Y:S01]  /*e730*/  LDL.LU R116, [R1+0x1b4] ;  /* 0x0001b40001747983 */ /* 0x001f220000300800 */
[----:B------:R-:W-:Y:S01]  /*e740*/  FADD R226, R129, R226 ;  /* 0x000000e281e27221 */ /* 0x000fe20000000000 */
[----:B------:R-:W-:Y:S01]  /*e750*/  FADD R225, R130, R225 ;  /* 0x000000e182e17221 */ /* 0x000fe20000000000 */
[----:B------:R-:W-:Y:S01]  /*e760*/  FADD R224, R131, R224 ;  /* 0x000000e083e07221 */ /* 0x000fe20000000000 */
[----:B------:R-:W4:Y:S01]  /*e770*/  LDL.LU R148, [R1+0x208] ;  /* 0x0002080001947983 */ /* 0x000f220000300800 */
[----:B------:R-:W-:Y:S01]  /*e780*/  FADD R223, R132, R223 ;  /* 0x000000df84df7221 */ /* 0x000fe20000000000 */
[----:B------:R-:W-:Y:S01]  /*e790*/  FADD R216, R139, R216 ;  /* 0x000000d88bd87221 */ /* 0x000fe20000000000 */
[----:B------:R-:W-:Y:S01]  /*e7a0*/  FADD R222, R133, R222 ;  /* 0x000000de85de7221 */ /* 0x000fe20000000000 */
        /* <DEDUP_REMOVED lines=8> */
[----:B------:R-:W5:Y:S01]  /*e830*/  LDL.LU R149, [R1+0x20c] ;  /* 0x00020c0001957983 */ /* 0x000f620000300800 */
[----:B------:R-:W-:Y:S01]  /*e840*/  FADD R212, R143, R212 ;  /* 0x000000d48fd47221 */ /* 0x000fe20000000000 */
[----:B------:R-:W-:Y:S01]  /*e850*/  FADD R218, R137, R218 ;  /* 0x000000da89da7221 */ /* 0x000fe20000000000 */
[----:B------:R-:W-:Y:S01]  /*e860*/  FADD R211, R144, R211 ;  /* 0x000000d390d37221 */ /* 0x000fe20000000000 */
[----:B------:R-:W5:Y:S01]  /*e870*/  LDL.LU R118, [R1+0x1bc] ;  /* 0x0001bc0001767983 */ /* 0x000f620000300800 */
[----:B------:R-:W-:Y:S01]  /*e880*/  FADD R217, R138, R217 ;  /* 0x000000d98ad97221 */ /* 0x000fe20000000000 */
[----:B------:R-:W-:Y:S01]  /*e890*/  FADD R210, R145, R210 ;  /* 0x000000d291d27221 */ /* 0x000fe20000000000 */
[----:B---3--:R-:W-:Y:S01]  /*e8a0*/  FADD R204, R151, R204 ;  /* 0x000000cc97cc7221 */ /* 0x008fe20000000000 */
[----:B------:R-:W3:Y:S01]  /*e8b0*/  LDL.LU R0, [R1+0x210] ;  /* 0x0002100001007983 */ /* 0x000ee20000300800 */
[----:B------:R-:W-:Y:S01]  /*e8c0*/  FADD R209, R146, R209 ;  /* 0x000000d192d17221 */ /* 0x000fe20000000000 */
[----:B--2---:R-:W-:Y:S01]  /*e8d0*/  FADD R205, R150, R205 ;  /* 0x000000cd96cd7221 */ /* 0x004fe20000000000 */
[----:B------:R-:W-:Y:S01]  /*e8e0*/  FADD R208, R147, R208 ;  /* 0x000000d093d07221 */ /* 0x000fe20000000000 */
[----:B------:R-:W2:Y:S04]  /*e8f0*/  LDL.LU R119, [R1+0x1c0] ;  /* 0x0001c00001777983 */ /* 0x000ea80000300800 */
[----:B0-----:R-:W2:Y:S04]  /*e900*/  LDL.LU R2, [R1+0x214] ;  /* 0x0002140001027983 */ /* 0x001ea80000300800 */
        /* <DEDUP_REMOVED lines=29> */
[----:B------:R-:W2:Y:S01]  /*eae0*/  LDL.LU R147, [R1+0x250] ;  /* 0x0002500001937983 */ /* 0x000ea20000300800 */
[----:B----4-:R-:W-:-:S03]  /*eaf0*/  FADD R148, R116, R148 ;  /* 0x0000009474947221 */ /* 0x010fc60000000000 */
[----:B------:R-:W4:Y:S04]  /*eb00*/  LDL.LU R116, [R1+0x4f8] ;  /* 0x0004f80001747983 */ /* 0x000f280000300800 */
[----:B------:R0:W-:Y:S01]  /*eb10*/  STL [R1+0x208], R148 ;  /* 0x0002089401007387 */ /* 0x0001e20000100800 */
[----:B-----5:R-:W-:-:S03]  /*eb20*/  FADD R149, R117, R149 ;  /* 0x0000009575957221 */ /* 0x020fc60000000000 */
[----:B0-----:R-:W5:Y:S04]  /*eb30*/  LDL.LU R148, [R1+0x254] ;  /* 0x0002540001947983 */ /* 0x001f680000300800 */
[----:B------:R-:W4:Y:S04]  /*eb40*/  LDL.LU R117, [R1+0x4f4] ;  /* 0x0004f40001757983 */ /* 0x000f280000300800 */
[----:B------:R0:W-:Y:S04]  /*eb50*/  STL [R1+0x20c], R149 ;  /* 0x00020c9501007387 */ /* 0x0001e80000100800 */
[----:B0-----:R-:W4:Y:S01]  /*eb60*/  LDL.LU R149, [R1+0x258] ;  /* 0x0002580001957983 */ /* 0x001f220000300800 */
[----:B---3--:R-:W-:Y:S01]  /*eb70*/  FADD R0, R118, R0 ;  /* 0x0000000076007221 */ /* 0x008fe20000000000 */
[----:B--2---:R-:W-:-:S02]  /*eb80*/  FADD R2, R119, R2 ;  /* 0x0000000277027221 */ /* 0x004fc40000000000 */
[----:B------:R-:W2:Y:S01]  /*eb90*/  LDL.LU R118, [R1+0x4f0] ;  /* 0x0004f00001767983 */ /* 0x000ea20000300800 */
[----:B------:R-:W-:-:S03]  /*eba0*/  FADD R121, R120, R121 ;  /* 0x0000007978797221 */ /* 0x000fc60000000000 */
[----:B------:R0:W-:Y:S01]  /*ebb0*/  STL [R1+0x210], R0 ;  /* 0x0002100001007387 */ /* 0x0001e20000100800 */
[----:B------:R-:W-:-:S03]  /*ebc0*/  FADD R123, R122, R123 ;  /* 0x0000007b7a7b7221 */ /* 0x000fc60000000000 */
[----:B0-----:R-:W3:Y:S04]  /*ebd0*/  LDL.LU R0, [R1+0x25c] ;  /* 0x00025c0001007983 */ /* 0x001ee80000300800 */
[----:B------:R-:W2:Y:S04]  /*ebe0*/  LDL.LU R119, [R1+0x4ec] ;  /* 0x0004ec0001777983 */ /* 0x000ea80000300800 */
[----:B------:R0:W-:Y:S01]  /*ebf0*/  STL [R1+0x214], R2 ;  /* 0x0002140201007387 */ /* 0x0001e20000100800 */
[----:B------:R-:W-:Y:S01]  /*ec00*/  FADD R125, R124, R125 ;  /* 0x0000007d7c7d7221 */ /* 0x000fe20000000000 */
[----:B------:R-:W-:-:S02]  /*ec10*/  FADD R127, R126, R127 ;  /* 0x0000007f7e7f7221 */ /* 0x000fc40000000000 */
[----:B0-----:R-:W2:Y:S04]  /*ec20*/  LDL.LU R2, [R1+0x260] ;  /* 0x0002600001027983 */ /* 0x001ea80000300800 */
[----:B------:R-:W2:Y:S04]  /*ec30*/  LDL.LU R120, [R1+0x4e8] ;  /* 0x0004e80001787983 */ /* 0x000ea80000300800 */
[----:B------:R0:W-:Y:S01]  /*ec40*/  STL [R1+0x218], R121 ;  /* 0x0002187901007387 */ /* 0x0001e20000100800 */
[----:B------:R-:W-:-:S03]  /*ec50*/  FADD R129, R128, R129 ;  /* 0x0000008180817221 */ /* 0x000fc60000000000 */
        /* <DEDUP_REMOVED lines=42> */
[----:B------:R0:W-:Y:S04]  /*ef00*/  STL [R1+0x244], R144 ;  /* 0x0002449001007387 */ /* 0x0001e80000100800 */
[----:B0-----:R-:W2:Y:S04]  /*ef10*/  LDL.LU R144, [R1+0x278] ;  /* 0x0002780001907983 */ /* 0x001ea80000300800 */
[----:B------:R-:W2:Y:S04]  /*ef20*/  LDL.LU R138, [R1+0x4a0] ;  /* 0x0004a000018a7983 */ /* 0x000ea80000300800 */
[----:B------:R0:W-:Y:S04]  /*ef30*/  STL [R1+0x248], R145 ;  /* 0x0002489101007387 */ /* 0x0001e80000100800 */
[----:B0-----:R-:W2:Y:S04]  /*ef40*/  LDL.LU R145, [R1+0x27c] ;  /* 0x00027c0001917983 */ /* 0x001ea80000300800 */
[----:B------:R0:W-:Y:S01]  /*ef50*/  STL [R1+0x24c], R146 ;  /* 0x00024c9201007387 */ /* 0x0001e20000100800 */
[----:B-----5:R-:W-:-:S03]  /*ef60*/  FADD R148, R24, R148 ;  /* 0x0000009418947221 */ /* 0x020fc60000000000 */
[----:B0-----:R-:W5:Y:S04]  /*ef70*/  LDL.LU R146, [R1+0x280] ;  /* 0x0002800001927983 */ /* 0x001f680000300800 */
[----:B------:R0:W-:Y:S04]  /*ef80*/  STL [R1+0x250], R147 ;  /* 0x0002509301007387 */ /* 0x0001e80000100800 */
[----:B0-----:R-:W5:Y:S01]  /*ef90*/  LDL.LU R147, [R1+0x284] ;  /* 0x0002840001937983 */ /* 0x001f620000300800 */
[----:B----4-:R-:W-:-:S03]  /*efa0*/  FADD R149, R25, R149 ;  /* 0x0000009519957221 */ /* 0x010fc60000000000 */
[----:B------:R0:W-:Y:S04]  /*efb0*/  STL [R1+0x254], R148 ;  /* 0x0002549401007387 */ /* 0x0001e80000100800 */
[----:B0-----:R-:W4:Y:S04]  /*efc0*/  LDL.LU R148, [R1+0x288] ;  /* 0x0002880001947983 */ /* 0x001f280000300800 */
[----:B------:R0:W-:Y:S04]  /*efd0*/  STL [R1+0x258], R149 ;  /* 0x0002589501007387 */ /* 0x0001e80000100800 */
[----:B0-----:R-:W4:Y:S04]  /*efe0*/  LDL.LU R149, [R1+0x28c] ;  /* 0x00028c0001957983 */ /* 0x001f280000300800 */
[----:B------:R-:W4:Y:S01]  /*eff0*/  LDL.LU R150, [R1+0x290] ;  /* 0x0002900001967983 */ /* 0x000f220000300800 */
[----:B---3--:R-:W-:-:S03]  /*f000*/  FADD R0, R26, R0 ;  /* 0x000000001a007221 */ /* 0x008fc60000000000 */
[----:B------:R-:W3:Y:S01]  /*f010*/  LDL.LU R151, [R1+0x294] ;  /* 0x0002940001977983 */ /* 0x000ee20000300800 */
[----:B--2---:R-:W-:-:S03]  /*f020*/  FADD R2, R27, R2 ;  /* 0x000000021b027221 */ /* 0x004fc60000000000 */
[----:B------:R0:W-:Y:S04]  /*f030*/  STL [R1+0x25c], R0 ;  /* 0x00025c0001007387 */ /* 0x0001e80000100800 */
[----:B------:R-:W2:Y:S04]  /*f040*/  LDL.LU R27, [R1+0x2c8] ;  /* 0x0002c800011b7983 */ /* 0x000ea80000300800 */
[----:B------:R-:W2:Y:S04]  /*f050*/  LDL.LU R26, [R1+0x2cc] ;  /* 0x0002cc00011a7983 */ /* 0x000ea80000300800 */
[----:B------:R1:W-:Y:S04]  /*f060*/  STL [R1+0x260], R2 ;  /* 0x0002600201007387 */ /* 0x0003e80000100800 */
[----:B------:R-:W2:Y:S04]  /*f070*/  LDL.LU R25, [R1+0x2d0] ;  /* 0x0002d00001197983 */ /* 0x000ea80000300800 */
[----:B------:R-:W2:Y:S04]  /*f080*/  LDL.LU R24, [R1+0x2d4] ;  /* 0x0002d40001187983 */ /* 0x000ea80000300800 */
[----:B0-----:R-:W2:Y:S04]  /*f090*/  LDL.LU R0, [R1+0x2d8] ;  /* 0x0002d80001007983 */ /* 0x001ea80000300800 */
[----:B-1----:R-:W2:Y:S01]  /*f0a0*/  LDL.LU R2, [R1+0x2dc] ;  /* 0x0002dc0001027983 */ /* 0x002ea20000300800 */
[----:B------:R-:W-:-:S05]  /*f0b0*/  FADD R139, R28, R139 ;  /* 0x0000008b1c8b7221 */ /* 0x000fca0000000000 */
[----:B------:R0:W-:Y:S04]  /*f0c0*/  STL [R1+0x264], R139 ;  /* 0x0002648b01007387 */ /* 0x0001e80000100800 */
[----:B0-----:R-:W2:Y:S01]  /*f0d0*/  LDL.LU R139, [R1+0x49c] ;  /* 0x00049c00018b7983 */ /* 0x001ea20000300800 */
[----:B------:R-:W-:-:S03]  /*f0e0*/  FADD R140, R29, R140 ;  /* 0x0000008c1d8c7221 */ /* 0x000fc60000000000 */
[----:B------:R-:W2:Y:S04]  /*f0f0*/  LDL.LU R28, [R1+0x2c4] ;  /* 0x0002c400011c7983 */ /* 0x000ea80000300800 */
        /* <DEDUP_REMOVED lines=20> */
[----:B------:R0:W-:Y:S01]  /*f240*/  STL [R1+0x27c], R145 ;  /* 0x00027c9101007387 */ /* 0x0001e20000100800 */
[----:B-----5:R-:W-:-:S03]  /*f250*/  FADD R146, R35, R146 ;  /* 0x0000009223927221 */ /* 0x020fc60000000000 */
[----:B0-----:R-:W5:Y:S04]  /*f260*/  LDL.LU R145, [R1+0x484] ;  /* 0x0004840001917983 */ /* 0x001f680000300800 */
[----:B------:R-:W5:Y:S04]  /*f270*/  LDL.LU R34, [R1+0x2ac] ;  /* 0x0002ac0001227983 */ /* 0x000f680000300800 */
[----:B------:R0:W-:Y:S01]  /*f280*/  STL [R1+0x280], R146 ;  /* 0x0002809201007387 */ /* 0x0001e20000100800 */
[----:B------:R-:W-:-:S03]  /*f290*/  FADD R147, R36, R147 ;  /* 0x0000009324937221 */ /* 0x000fc60000000000 */
[----:B0-----:R-:W5:Y:S04]  /*f2a0*/  LDL.LU R146, [R1+0x480] ;  /* 0x0004800001927983 */ /* 0x001f680000300800 */
[----:B------:R-:W5:Y:S01]  /*f2b0*/  LDL.LU R35, [R1+0x2a8] ;  /* 0x0002a80001237983 */ /* 0x000f620000300800 */
[----:B----4-:R-:W-:-:S03]  /*f2c0*/  FADD R148, R37, R148 ;  /* 0x0000009425947221 */ /* 0x010fc60000000000 */
[----:B------:R0:W-:Y:S04]  /*f2d0*/  STL [R1+0x284], R147 ;  /* 0x0002849301007387 */ /* 0x0001e80000100800 */
[----:B0-----:R-:W4:Y:S01]  /*f2e0*/  LDL.LU R147, [R1+0x47c] ;  /* 0x00047c0001937983 */ /* 0x001f220000300800 */
[----:B------:R-:W-:-:S03]  /*f2f0*/  FADD R149, R38, R149 ;  /* 0x0000009526957221 */ /* 0x000fc60000000000 */
[----:B------:R-:W4:Y:S01]  /*f300*/  LDL.LU R36, [R1+0x2a4] ;  /* 0x0002a40001247983 */ /* 0x000f220000300800 */
[----:B------:R-:W-:-:S03]  /*f310*/  FADD R150, R39, R150 ;  /* 0x0000009627967221 */ /* 0x000fc60000000000 */
[----:B------:R0:W-:Y:S04]  /*f320*/  STL [R1+0x288], R148 ;  /* 0x0002889401007387 */ /* 0x0001e80000100800 */
[----:B0-----:R-:W4:Y:S04]  /*f330*/  LDL.LU R148, [R1+0x478] ;  /* 0x0004780001947983 */ /* 0x001f280000300800 */
[----:B------:R-:W4:Y:S04]  /*f340*/  LDL.LU R37, [R1+0x2a0] ;  /* 0x0002a00001257983 */ /* 0x000f280000300800 */
[----:B------:R0:W-:Y:S04]  /*f350*/  STL [R1+0x28c], R149 ;  /* 0x00028c9501007387 */ /* 0x0001e80000100800 */
[----:B0-----:R-:W4:Y:S04]  /*f360*/  LDL.LU R149, [R1+0x474] ;  /* 0x0004740001957983 */ /* 0x001f280000300800 */
[----:B------:R-:W4:Y:S04]  /*f370*/  LDL.LU R38, [R1+0x29c] ;  /* 0x00029c0001267983 */ /* 0x000f280000300800 */
[----:B------:R0:W-:Y:S04]  /*f380*/  STL [R1+0x290], R150 ;  /* 0x0002909601007387 */ /* 0x0001e80000100800 */
[----:B0-----:R-:W4:Y:S04]  /*f390*/  LDL.LU R150, [R1+0x470] ;  /* 0x0004700001967983 */ /* 0x001f280000300800 */
[----:B------:R-:W4:Y:S01]  /*f3a0*/  LDL.LU R39, [R1+0x298] ;  /* 0x0002980001277983 */ /* 0x000f220000300800 */
[----:B---3--:R-:W-:-:S05]  /*f3b0*/  FADD R151, R40, R151 ;  /* 0x0000009728977221 */ /* 0x008fca0000000000 */
[----:B------:R0:W-:Y:S01]  /*f3c0*/  STL [R1+0x294], R151 ;  /* 0x0002949701007387 */ /* 0x0001e20000100800 */
[----:B--2---:R-:W-:-:S03]  /*f3d0*/  FADD R27, R53, R27 ;  /* 0x0000001b351b7221 */ /* 0x004fc60000000000 */
[----:B0-----:R-:W2:Y:S01]  /*f3e0*/  LDL.LU R151, [R1+0x46c] ;  /* 0x00046c0001977983 */ /* 0x001ea20000300800 */
        /* <DEDUP_REMOVED lines=11> */
[----:B-----5:R-:W-:Y:S01]  /*f4a0*/  FADD R34, R46, R34 ;  /* 0x000000222e227221 */ /* 0x020fe20000000000 */
[----:B------:R-:W-:Y:S01]  /*f4b0*/  FADD R35, R45, R35 ;  /* 0x000000232d237221 */ /* 0x000fe20000000000 */
[----:B----4-:R-:W-:Y:S01]  /*f4c0*/  FADD R36, R44, R36 ;  /* 0x000000242c247221 */ /* 0x010fe20000000000 */
[----:B------:R-:W-:Y:S01]  /*f4d0*/  FADD R37, R43, R37 ;  /* 0x000000252b257221 */ /* 0x000fe20000000000 */
[----:B------:R-:W-:Y:S01]  /*f4e0*/  FADD R38, R42, R38 ;  /* 0x000000262a267221 */ /* 0x000fe20000000000 */
[----:B------:R-:W-:-:S05]  /*f4f0*/  FADD R39, R41, R39 ;  /* 0x0000002729277221 */ /* 0x000fca0000000000 */
[----:B------:R0:W-:Y:S04]  /*f500*/  STL [R1+0x298], R39 ;  /* 0x0002982701007387 */ /* 0x0001e80000100800 */
        /* <DEDUP_REMOVED lines=14> */
[----:B------:R-:W2:Y:S04]  /*f5f0*/  LDL.LU R52, [R1+0x2e0] ;  /* 0x0002e00001347983 */ /* 0x000ea80000300800 */
[----:B------:R2:W-:Y:S04]  /*f600*/  STL [R1+0x2d4], R24 ;  /* 0x0002d41801007387 */ /* 0x0005e80000100800 */
[----:B------:R-:W2:Y:S04]  /*f610*/  LDL.LU R51, [R1+0x2e4] ;  /* 0x0002e40001337983 */ /* 0x000ea80000300800 */
[----:B------:R2:W-:Y:S04]  /*f620*/  STL [R1+0x2d8], R0 ;  /* 0x0002d80001007387 */ /* 0x0005e80000100800 */
        /* <DEDUP_REMOVED lines=13> */
[----:B-1----:R-:W2:Y:S04]  /*f700*/  LDL.LU R38, [R1+0x318] ;  /* 0x0003180001267983 */ /* 0x002ea80000300800 */
[----:B---3--:R-:W3:Y:S04]  /*f710*/  LDL.LU R37, [R1+0x31c] ;  /* 0x00031c0001257983 */ /* 0x008ee80000300800 */
[----:B----4-:R-:W4:Y:S04]  /*f720*/  LDL.LU R36, [R1+0x320] ;  /* 0x0003200001247983 */ /* 0x010f280000300800 */
[----:B-----5:R-:W5:Y:S04]  /*f730*/  LDL.LU R35, [R1+0x324] ;  /* 0x0003240001237983 */ /* 0x020f680000300800 */
[----:B--2---:R-:W2:Y:S04]  /*f740*/  LDL.LU R34, [R1+0x328] ;  /* 0x0003280001227983 */ /* 0x004ea80000300800 */
        /* <DEDUP_REMOVED lines=12> */
[----:B------:R-:W-:Y:S01]  /*f810*/  FADD R52, R59, R52 ;  /* 0x000000343b347221 */ /* 0x000fe20000000000 */
        /* <DEDUP_REMOVED lines=28> */
[----:B---3--:R-:W-:-:S03]  /*f9e0*/  FADD R37, R74, R37 ;  /* 0x000000254a257221 */ /* 0x008fc60000000000 */
[----:B------:R3:W-:Y:S01]  /*f9f0*/  STL [R1+0x318], R38 ;  /* 0x0003182601007387 */ /* 0x0007e20000100800 */
[----:B----4-:R-:W-:-:S03]  /*fa00*/  FADD R36, R75, R36 ;  /* 0x000000244b247221 */ /* 0x010fc60000000000 */
[----:B------:R4:W-:Y:S01]  /*fa10*/  STL [R1+0x31c], R37 ;  /* 0x00031c2501007387 */ /* 0x0009e20000100800 */
[----:B-----5:R-:W-:-:S03]  /*fa20*/  FADD R35, R76, R35 ;  /* 0x000000234c237221 */ /* 0x020fc60000000000 */
[----:B------:R5:W-:Y:S01]  /*fa30*/  STL [R1+0x320], R36 ;  /* 0x0003202401007387 */ /* 0x000be20000100800 */
[----:B--2---:R-:W-:-:S03]  /*fa40*/  FADD R34, R77, R34 ;  /* 0x000000224d227221 */ /* 0x004fc60000000000 */
        /* <DEDUP_REMOVED lines=22> */
[----:B0-----:R-:W2:Y:S01]  /*fbb0*/  LDL.LU R52, [R1+0x35c] ;  /* 0x00035c0001347983 */ /* 0x001ea20000300800 */
[----:B------:R-:W-:-:S03]  /*fbc0*/  FADD R2, R89, R2 ;  /* 0x0000000259027221 */ /* 0x000fc60000000000 */
[----:B------:R0:W-:Y:S04]  /*fbd0*/  STL [R1+0x350], R24 ;  /* 0x0003501801007387 */ /* 0x0001e80000100800 */
[----:B-1----:R-:W2:Y:S04]  /*fbe0*/  LDL.LU R51, [R1+0x360] ;  /* 0x0003600001337983 */ /* 0x002ea80000300800 */
        /* <DEDUP_REMOVED lines=181> */
[----:B------:R-:W-:Y:S01]  /*10740*/  FADD R0, R150, R0 ;  /* 0x0000000096007221 */ /* 0x000fe20000000000 */
[----:B------:R-:W-:-:S05]  /*10750*/  FADD R2, R2, R151 ;  /* 0x0000009702027221 */ /* 0x000fca0000000000 */
[----:B------:R1:W-:Y:S04]  /*10760*/  STL [R1+0x450], R2 ;  /* 0x0004500201007387 */ /* 0x0003e80000100800 */
[----:B------:R1:W-:Y:S04]  /*10770*/  STL [R1+0x448], R24 ;  /* 0x0004481801007387 */ /* 0x0003e80000100800 */
[----:B------:R1:W-:Y:S02]  /*10780*/  STL [R1+0x44c], R0 ;  /* 0x00044c0001007387 */ /* 0x0003e40000100800 */
.L_x_28:
[----:B-1----:R-:W1:Y:S02]  /*10790*/  LDC R0, c[0x0][0x28c] ;  /* 0x0000a300ff007b82 */ /* 0x002e640000000800 */
[----:B-1----:R-:W-:-:S13]  /*107a0*/  ISETP.GE.AND P0, PT, R0, 0x1, PT ;  /* 0x000000010000780c */ /* 0x002fda0003f06270 */
[----:B------:R-:W-:Y:S05]  /*107b0*/  @!P0 BRA `(.L_x_29) ;  /* 0x0000000000488947 */ /* 0x000fea0003800000 */
[----:B------:R-:W-:-:S06]  /*107c0*/  UISETP.NE.AND UP0, UPT, UR23, 0x3, UPT ;  /* 0x000000031700788c */ /* 0x000fcc000bf05270 */
[----:B------:R-:W-:-:S13]  /*107d0*/  PLOP3.LUT P0, PT, PT, PT, UP0, 0x80, 0x0 ;  /* 0x000000000000781c */ /* 0x000fda0003f0f008 */
[----:B------:R-:W-:Y:S05]  /*107e0*/  @!P0 BRA `(.L_x_30) ;  /* 0x0000000000048947 */ /* 0x000fea0003800000 */
[----:B------:R-:W-:Y:S01]  /*107f0*/  BPT.TRAP 0x1 ;  /* 0x000000040000795c */ /* 0x000fe20000300000 */
.L_x_30:
[----:B------:R-:W-:-:S04]  /*10800*/  UISETP.LT.AND UP0, UPT, UR9, 0x1, UPT ;  /* 0x000000010900788c */ /* 0x000fc8000bf01270 */
[----:B------:R-:W-:Y:S02]  /*10810*/  USEL UR8, UR9, 0x1, UP0 ;  /* 0x0000000109087887 */ /* 0x000fe40008000000 */
[----:B------:R-:W-:Y:S02]  /*10820*/  UISETP.GT.U32.AND UP0, UPT, UR13, 0x1, UPT ;  /* 0x000000010d00788c */ /* 0x000fe4000bf04070 */
[----:B------:R-:W-:-:S04]  /*10830*/  UIADD3 UR8, UR5, UR9, -UR8 ;  /* 0x0000000905087290 */ /* 0x000fc8000fffe808 */
[----:B------:R-:W-:Y:S01]  /*10840*/  UIMAD.WIDE.U32 UR6, UR8, -0x33333333, URZ ;  /* 0xcccccccd080678a5 */ /* 0x000fe2000f8e003f */
[----:B------:R-:W-:-:S03]  /*10850*/  PLOP3.LUT P0, PT, PT, PT, UP0, 0x80, 0x0 ;  /* 0x000000000000781c */ /* 0x000fc60003f0f008 */
[----:B------:R-:W-:-:S04]  /*10860*/  USHF.R.U32.HI UR6, URZ, 0x2, UR7 ;  /* 0x000000023f067899 */ /* 0x000fc80008011607 */
[----:B------:R-:W-:-:S04]  /*10870*/  UIMAD UR8, UR6, -0x5, UR8 ;  /* 0xfffffffb060878a4 */ /* 0x000fc8000f8e0208 */
[----:B------:R-:W-:-:S04]  /*10880*/  ULEA UR8, UR8, UR11, 0x3 ;  /* 0x0000000b08087291 */ /* 0x000fc8000f8e183f */
[----:B------:R-:W-:-:S04]  /*10890*/  UIADD3 UR8, UR8, 0x28, URZ ;  /* 0x0000002808087890 */ /* 0x000fc8000fffe03f */
[----:B------:R-:W-:-:S09]  /*108a0*/  UPRMT UR8, URZ, 0x654, UR8 ;  /* 0x000006543f087896 */ /* 0x000fd20008000008 */
[----:B------:R-:W-:Y:S01]  /*108b0*/  SYNCS.ARRIVE.TRANS64.RED.A1T0 RZ, [UR8], RZ ;  /* 0x000000ffffff79a7 */ /* 0x000fe20008100408 */
[----:B------:R-:W-:Y:S05]  /*108c0*/  @P0 BRA `(.L_x_29) ;  /* 0x0000000000040947 */ /* 0x000fea0003800000 */
[----:B------:R-:W-:Y:S01]  /*108d0*/  BPT.TRAP 0x1 ;  /* 0x000000040000795c */ /* 0x000fe20000300000 */
.L_x_29:
[----:B------:R-:W3:Y:S01]  /*108e0*/  LDL.LU R27, [R1+0x460] ;  /* 0x00046000011b7983 */ /* 0x000ee20000300800 */
[----:B------:R-:W1:Y:S01]  /*108f0*/  LDC R24, c[0x0][0x288] ;  /* 0x0000a200ff187b82 */ /* 0x000e620000000800 */
[----:B------:R-:W0:Y:S01]  /*10900*/  S2R R26, SR_TID.X ;  /* 0x00000000001a7919 */ /* 0x000e220000002100 */
[----:B------:R-:W-:Y:S01]  /*10910*/  UIADD3 UR8, UR9, UR5, URZ ;  /* 0x0000000509087290 */ /* 0x000fe2000fffe03f */
[----:B------:R-:W-:Y:S01]  /*10920*/  ULDC UR6, c[0x0][0x284] ;  /* 0x0000a10000067ab9 */ /* 0x000fe20000000800 */
[----:B------:R-:W4:Y:S01]  /*10930*/  LDL.LU R25, [R1+0x45c] ;  /* 0x00045c0001197983 */ /* 0x000f220000300800 */
[----:B------:R-:W-:Y:S01]  /*10940*/  USHF.R.S32.HI UR11, URZ, 0x1f, UR10 ;  /* 0x0000001f3f0b7899 */ /* 0x000fe2000801140a */
[----:B------:R-:W-:Y:S01]  /*10950*/  IMAD.MOV.U32 R40, RZ, RZ, -0x1 ;  /* 0xffffffffff287424 */ /* 0x000fe200078e00ff */
[----:B------:R-:W-:Y:S01]  /*10960*/  UISETP.GT.U32.AND UP0, UPT, UR8, 0x4, UPT ;  /* 0x000000040800788c */ /* 0x000fe2000bf04070 */
[----:B------:R-:W-:Y:S01]  /*10970*/  ULDC.64 UR16, c[0x0][0x5d0] ;  /* 0x0001740000107ab9 */ /* 0x000fe20000000a00 */
[----:B------:R-:W-:-:S02]  /*10980*/  UISETP.GE.U32.AND UP1, UPT, UR9, 0x5, UPT ;  /* 0x000000050900788c */ /* 0x000fc4000bf26070 */
[----:B------:R-:W-:Y:S02]  /*10990*/  UIMAD UR5, UR11, UR16, URZ ;  /* 0x000000100b0572a4 */ /* 0x000fe4000f8e023f */
[----:B------:R-:W-:Y:S01]  /*109a0*/  UISETP.LT.U32.AND UP0, UPT, UR9, 0x5, UP0 ;  /* 0x000000050900788c */ /* 0x000fe20008701070 */
[C---:B0-----:R-:W-:Y:S01]  /*109b0*/  LOP3.LUT R2, R26.reuse, 0x3, RZ, 0xc0, !PT ;  /* 0x000000031a027812 */ /* 0x041fe200078ec0ff */
[----:B------:R-:W-:Y:S01]  /*109c0*/  IMAD.SHL.U32 R32, R26, 0x2, RZ ;  /* 0x000000021a207824 */ /* 0x000fe200078e00ff */
[----:B------:R-:W-:-:S03]  /*109d0*/  SHF.R.U32.HI R34, RZ, 0x7, R26 ;  /* 0x00000007ff227819 */ /* 0x000fc6000001161a */
[----:B-1----:R-:W-:Y:S01]  /*109e0*/  IMAD R2, R2, -0x2, R24 ;  /* 0xfffffffe02027824 */ /* 0x002fe200078e0218 */
[----:B------:R-:W-:Y:S02]  /*109f0*/  LOP3.LUT R34, R34, 0x1, RZ, 0xc0, !PT ;  /* 0x0000000122227812 */ /* 0x000fe400078ec0ff */
[----:B------:R-:W-:-:S03]  /*10a00*/  LOP3.LUT R32, R32, 0x6, RZ, 0xc0, !PT ;  /* 0x0000000620207812 */ /* 0x000fc600078ec0ff */
[----:B------:R-:W-:Y:S02]  /*10a10*/  IMAD.SHL.U32 R35, R34, 0x40, RZ ;  /* 0x0000004022237824 */ /* 0x000fe400078e00ff */
[----:B---3--:R-:W-:-:S04]  /*10a20*/  IMAD.WIDE R36, R27, 0x100, RZ ;  /* 0x000001001b247825 */ /* 0x008fc800078e02ff */
[----:B----4-:R-:W-:Y:S01]  /*10a30*/  IMAD.SHL.U32 R0, R25, 0x100, RZ ;  /* 0x0000010019007824 */ /* 0x010fe200078e00ff */
[----:B------:R-:W-:-:S04]  /*10a40*/  PRMT R32, R32, 0x6540, R25 ;  /* 0x0000654020207816 */ /* 0x000fc80000000019 */
[----:B------:R-:W-:Y:S01]  /*10a50*/  ISETP.GE.AND P0, PT, R0, R24, PT ;  /* 0x000000180000720c */ /* 0x000fe20003f06270 */
[----:B------:R-:W-:Y:S01]  /*10a60*/  IMAD.IADD R0, R2, 0x1, -R0 ;  /* 0x0000000102007824 */ /* 0x000fe200078e0a00 */
[----:B------:R-:W-:Y:S02]  /*10a70*/  SHF.R.U32.HI R2, RZ, 0x2, R26 ;  /* 0x00000002ff027819 */ /* 0x000fe4000001161a */
[----:B------:R-:W-:Y:S01]  /*10a80*/  LOP3.LUT R24, R26, 0x60, RZ, 0xc0, !PT ;  /* 0x000000601a187812 */ /* 0x000fe200078ec0ff */
[----:B------:R-:W-:Y:S01]  /*10a90*/  IMAD.U32 R26, RZ, RZ, UR16 ;  /* 0x00000010ff1a7e24 */ /* 0x000fe2000f8e00ff */
[----:B------:R-:W-:Y:S02]  /*10aa0*/  LOP3.LUT R2, R2, 0x7, RZ, 0xc0, !PT ;  /* 0x0000000702027812 */ /* 0x000fe400078ec0ff */
[----:B------:R-:W-:Y:S02]  /*10ab0*/  SHF.R.U32.HI R24, RZ, 0x1, R24 ;  /* 0x00000001ff187819 */ /* 0x000fe40000011618 */
[----:B------:R-:W-:-:S02]  /*10ac0*/  LOP3.LUT R35, R35, 0x40, R2, 0xe2, !PT ;  /* 0x0000004023237812 */ /* 0x000fc400078ee202 */
[----:B------:R-:W-:Y:S02]  /*10ad0*/  IADD3 R2, RZ, -R24, -R2 ;  /* 0x80000018ff027210 */ /* 0x000fe40007ffe802 */
[----:B------:R-:W-:Y:S02]  /*10ae0*/  SHF.R.S32.HI R33, RZ, 0x1f, R32 ;  /* 0x0000001fff217819 */ /* 0x000fe40000011420 */
[----:B------:R-:W-:Y:S01]  /*10af0*/  LOP3.LUT R35, R36, R35, R24, 0xfe, !PT ;  /* 0x0000002324237212 */ /* 0x000fe200078efe18 */
[----:B------:R-:W-:Y:S02]  /*10b00*/  IMAD R34, R34, -0x40, R2 ;  /* 0xffffffc022227824 */ /* 0x000fe400078e0202 */
[----:B------:R-:W-:Y:S02]  /*10b10*/  IMAD.SHL.U32 R2, R27, 0x100, RZ ;  /* 0x000001001b027824 */ /* 0x000fe400078e00ff */
[----:B------:R-:W-:-:S03]  /*10b20*/  IMAD.WIDE.U32 R26, R26, UR10, R32 ;  /* 0x0000000a1a1a7c25 */ /* 0x000fc6000f8e0020 */
[C---:B------:R-:W-:Y:S02]  /*10b30*/  IADD3 R34, -R2.reuse, UR6, R34 ;  /* 0x0000000602227c10 */ /* 0x040fe4000fffe122 */
[----:B------:R-:W-:Y:S01]  /*10b40*/  ISETP.GE.OR P0, PT, R2, UR6, P0 ;  /* 0x0000000602007c0c */ /* 0x000fe20008706670 */
[----:B------:R-:W-:-:S04]  /*10b50*/  UIMAD.WIDE.U32 UR6, UR8, -0x33333333, URZ ;  /* 0xcccccccd080678a5 */ /* 0x000fc8000f8e003f */
[----:B------:R-:W-:Y:S02]  /*10b60*/  USHF.R.U32.HI UR6, URZ, 0x2, UR7 ;  /* 0x000000023f067899 */ /* 0x000fe40008011607 */
[----:B------:R-:W-:Y:S02]  /*10b70*/  UIMAD UR7, UR10, UR17, UR5 ;  /* 0x000000110a0772a4 */ /* 0x000fe4000f8e0205 */
[----:B------:R-:W-:-:S04]  /*10b80*/  USEL UR5, URZ, 0x1, !UP0 ;  /* 0x000000013f057887 */ /* 0x000fc8000c000000 */
[----:B------:R-:W-:Y:S01]  /*10b90*/  ULOP3.LUT UR4, UR4, UR5, URZ, 0x3c, !UPT ;  /* 0x0000000504047292 */ /* 0x000fe2000f8e3c3f */
[----:B------:R-:W-:Y:S01]  /*10ba0*/  VIADD R27, R27, UR7 ;  /* 0x000000071b1b7c36 */ /* 0x000fe20008000000 */
[----:B------:R-:W-:Y:S02]  /*10bb0*/  UIMAD UR5, UR6, -0x5, UR8 ;  /* 0xfffffffb060578a4 */ /* 0x000fe4000f8e0208 */
[----:B------:R-:W-:Y:S01]  /*10bc0*/  @UP1 ULOP3.LUT UR4, UR4, 0x1, UR6, 0x78, !UPT ;  /* 0x0000000104041892 */ /* 0x000fe2000f8e7806 */
[----:B------:R-:W-:Y:S11]  /*10bd0*/  @P0 BRA `(.L_x_31) ;  /* 0x0000012400b40947 */ /* 0x000ff60003800000 */
[----:B------:R-:W0:Y:S01]  /*10be0*/  LDC.64 R28, c[0x0][0x5c8] ;  /* 0x00017200ff1c7b82 */ /* 0x000e220000000a00 */
[----:B------:R-:W-:Y:S01]  /*10bf0*/  ULDC.64 UR6, c[0x0][0x5c0] ;  /* 0x0001700000067ab9 */ /* 0x000fe20000000a00 */
[----:B------:R-:W-:Y:S01]  /*10c00*/  BSSY B0, `(.L_x_31) ;  /* 0x000126a000007945 */ /* 0x000fe20003800000 */
[-C--:B0-----:R-:W-:Y:S01]  /*10c10*/  IMAD R2, R37, R28.reuse, RZ ;  /* 0x0000001c25027224 */ /* 0x081fe200078e02ff */
[----:B------:R-:W-:Y:S01]  /*10c20*/  SHF.L.U64.HI R38, R28, 0x3, R29 ;  /* 0x000000031c267819 */ /* 0x000fe2000001021d */
[----:B------:R-:W-:-:S04]  /*10c30*/  IMAD.WIDE.U32 R26, R35, R28, R26 ;  /* 0x0000001c231a7225 */ /* 0x000fc800078e001a */
[----:B------:R-:W-:Y:S01]  /*10c40*/  IMAD R2, R35, R29, R2 ;  /* 0x0000001d23027224 */ /* 0x000fe200078e0202 */
[C---:B------:R-:W-:Y:S01]  /*10c50*/  LEA R30, P2, R28.reuse, R26, 0x7 ;  /* 0x0000001a1c1e7211 */ /* 0x040fe200078438ff */
[----:B------:R-:W-:Y:S01]  /*10c60*/  IMAD.SHL.U32 R25, R28, 0x8, RZ ;  /* 0x000000081c197824 */ /* 0x000fe200078e00ff */
[----:B------:R-:W-:Y:S01]  /*10c70*/  IADD3 R24, P5, R26, UR6, RZ ;  /* 0x000000061a187c10 */ /* 0x000fe2000ffbe0ff */
[----:B------:R-:W-:-:S03]  /*10c80*/  IMAD.IADD R2, R27, 0x1, R2 ;  /* 0x000000011b027824 */ /* 0x000fc600078e0202 */
[----:B------:R-:W-:Y:S02]  /*10c90*/  IADD3 R26, P0, P1, R26, UR6, R25 ;  /* 0x000000061a1a7c10 */ /* 0x000fe4000f91e019 */
[----:B------:R-:W-:Y:S02]  /*10ca0*/  LEA.HI.X R31, R28, R2, R29, 0x7, P2 ;  /* 0x000000021c1f7211 */ /* 0x000fe400010f3c1d */
[----:B------:R-:W-:Y:S02]  /*10cb0*/  IADD3 R28, P2, P3, R30, UR6, R25 ;  /* 0x000000061e1c7c10 */ /* 0x000fe4000fb5e019 */
[----:B------:R-:W-:Y:S02]  /*10cc0*/  IADD3.X R25, R2, UR7, RZ, P5, !PT ;  /* 0x0000000702197c10 */ /* 0x000fe4000affe4ff */
[----:B------:R-:W-:Y:S02]  /*10cd0*/  FSETP.NEU.AND P5, PT, RZ, UR22, PT ;  /* 0x00000016ff007c0b */ /* 0x000fe4000bfad000 */
[----:B------:R-:W-:-:S02]  /*10ce0*/  IADD3 R30, P6, R30, UR6, RZ ;  /* 0x000000061e1e7c10 */ /* 0x000fc4000ffde0ff */
[C-C-:B------:R-:W-:Y:S02]  /*10cf0*/  IADD3.X R29, R31.reuse, UR7, R38.reuse, P2, P3 ;  /* 0x000000071f1d7c10 */ /* 0x140fe400097e6426 */
[----:B------:R-:W-:Y:S02]  /*10d00*/  IADD3.X R27, R2, UR7, R38, P0, P1 ;  /* 0x00000007021b7c10 */ /* 0x000fe400087e2426 */
[----:B------:R-:W-:-:S05]  /*10d10*/  IADD3.X R31, R31, UR7, RZ, P6, !PT ;  /* 0x000000071f1f7c10 */ /* 0x000fca000b7fe4ff */
[----:B------:R-:W-:Y:S05]  /*10d20*/  @!P5 BRA `(.L_x_32) ;  /* 0x000000d800f8d947 */ /* 0x000fea0003800000 */
[----:B------:R-:W-:Y:S01]  /*10d30*/  ULDC.64 UR6, c[0x0][0x5b8] ;  /* 0x00016e0000067ab9 */ /* 0x000fe20000000a00 */
[----:B------:R-:W-:Y:S01]  /*10d40*/  BSSY B1, `(.L_x_33) ;  /* 0x0000013000017945 */ /* 0x000fe20003800000 */
[----:B------:R-:W-:Y:S01]  /*10d50*/  IMAD.U32 R2, RZ, RZ, UR6 ;  /* 0x00000006ff027e24 */ /* 0x000fe2000f8e00ff */
[----:B------:R-:W-:-:S03]  /*10d60*/  UIMAD UR6, UR11, UR6, URZ ;  /* 0x000000060b0672a4 */ /* 0x000fc6000f8e023f */
[----:B------:R-:W-:Y:S01]  /*10d70*/  IMAD.WIDE.U32 R32, R2, UR10, R32 ;  /* 0x0000000a02207c25 */ /* 0x000fe2000f8e0020 */
[----:B------:R-:W-:-:S03]  /*10d80*/  UIMAD UR6, UR10, UR7, UR6 ;  /* 0x000000070a0672a4 */ /* 0x000fc6000f8e0206 */
[----:B------:R-:W-:Y:S01]  /*10d90*/  IMAD.MOV.U32 R38, RZ, RZ, R32 ;  /* 0x000000ffff267224 */ /* 0x000fe200078e0020 */
[----:B------:R-:W-:Y:S02]  /*10da0*/  ULDC.64 UR10, c[0x0][0x5a8] ;  /* 0x00016a00000a7ab9 */ /* 0x000fe40000000a00 */
[----:B------:R-:W-:Y:S01]  /*10db0*/  VIADD R39, R33, UR6 ;  /* 0x0000000621277c36 */ /* 0x000fe20008000000 */
[----:B------:R-:W-:Y:S02]  /*10dc0*/  ULDC.64 UR6, c[0x0][0x5b0] ;  /* 0x00016c0000067ab9 */ /* 0x000fe40000000a00 */
[----:B------:R-:W-:Y:S02]  /*10dd0*/  IMAD R2, R37, UR6, RZ ;  /* 0x0000000625027c24 */ /* 0x000fe4000f8e02ff */
[----:B------:R-:W-:-:S04]  /*10de0*/  IMAD.WIDE.U32 R32, R35, UR6, R38 ;  /* 0x0000000623207c25 */ /* 0x000fc8000f8e0026 */
[----:B------:R-:W-:Y:S01]  /*10df0*/  IMAD R2, R35, UR7, R2 ;  /* 0x0000000723027c24 */ /* 0x000fe2000f8e0202 */
[----:B------:R-:W-:-:S04]  /*10e00*/  IADD3 R32, P0, R32, UR10, RZ ;  /* 0x0000000a20207c10 */ /* 0x000fc8000ff1e0ff */
[--C-:B------:R-:W-:Y:S02]  /*10e10*/  IADD3.X R33, R33, UR11, R2.reuse, P0, !PT ;  /* 0x0000000b21217c10 */ /* 0x100fe400087fe402 */
[----:B------:R-:W-:Y:S02]  /*10e20*/  ISETP.GE.AND P0, PT, R34, 0x1, PT ;  /* 0x000000012200780c */ /* 0x000fe40003f06270 */
[----:B------:R-:W-:Y:S02]  /*10e30*/  PRMT R2, RZ, 0x7610, R2 ;  /* 0x00007610ff027816 */ /* 0x000fe40000000002 */
[----:B------:R-:W-:-:S13]  /*10e40*/  ISETP.LT.OR P1, PT, R0, 0x1, !P0 ;  /* 0x000000010000780c */ /* 0x000fda0004721670 */
[----:B------:R-:W-:Y:S05]  /*10e50*/  @P1 BRA `(.L_x_34) ;  /* 0x0000000000041947 */ /* 0x000fea0003800000 */
[----:B------:R0:W5:Y:S02]  /*10e60*/  LDG.E.U8 R2, desc[UR20][R32.64] ;  /* 0x0000001420027981 */ /* 0x000164000c1e1100 */
.L_x_34:
[----:B------:R-:W-:Y:S05]  /*10e70*/  BSYNC B1 ;  /* 0x0000000000017941 */ /* 0x000fea0003800000 */
.L_x_33:
[----:B-----5:R-:W-:Y:S01]  /*10e80*/  LOP3.LUT R2, R2, 0xff, RZ, 0xc0, !PT ;  /* 0x000000ff02027812 */ /* 0x020fe200078ec0ff */
[----:B------:R-:W-:Y:S03]  /*10e90*/  BSSY B1, `(.L_x_35) ;  /* 0x000000b000017945 */ /* 0x000fe60003800000 */
[----:B------:R-:W-:-:S05]  /*10ea0*/  F2FP.F16.E5M2.UNPACK_B R2, R2 ;  /* 0x00000002ff02723e */ /* 0x000fca00020004ff */
[----:B------:R-:W-:-:S05]  /*10eb0*/  HADD2.F32 R2, -RZ, R2.H0_H0 ;  /* 0x20000002ff027230 */ /* 0x000fca0000004100 */
[----:B------:R-:W-:-:S04]  /*10ec0*/  FMUL R2, R2, UR22 ;  /* 0x0000001602027c20 */ /* 0x000fc80008400000 */
[--C-:B------:R-:W-:Y:S01]  /*10ed0*/  FFMA R3, R3, UR15, R2.reuse ;  /* 0x0000000f03037c23 */ /* 0x100fe20008000002 */
[----:B------:R-:W-:-:S04]  /*10ee0*/  PRMT R2, RZ, 0x7610, R2 ;  /* 0x00007610ff027816 */ /* 0x000fc80000000002 */
[----:B------:R-:W-:-:S05]  /*10ef0*/  F2FP.SATFINITE.E5M2.F32.PACK_AB_MERGE_C R3, RZ, R3, RZ ;  /* 0x00000003ff03723e */ /* 0x000fca00048060ff */
[----:B------:R1:W-:Y:S01]  /*10f00*/  @!P1 STG.E.U8 desc[UR20][R24.64], R3 ;  /* 0x0000000318009986 */ /* 0x0003e2000c101114 */
[----:B------:R-:W-:-:S13]  /*10f10*/  ISETP.LT.OR P1, PT, R0, 0x2, !P0 ;  /* 0x000000020000780c */ /* 0x000fda0004721670 */
[----:B-1----:R-:W-:Y:S05]  /*10f20*/  @P1 BRA `(.L_x_36) ;  /* 0x0000000000041947 */ /* 0x002fea0003800000 */
[----:B------:R1:W5:Y:S02]  /*10f30*/  LDG.E.U8 R2, desc[UR20][R32.64+0x1] ;  /* 0x0000011420027981 */ /* 0x000364000c1e1100 */
.L_x_36:
[----:B------:R-:W-:Y:S05]  /*10f40*/  BSYNC B1 ;  /* 0x0000000000017941 */ /* 0x000fea0003800000 */
.L_x_35:
[----:B-----5:R-:W-:Y:S01]  /*10f50*/  LOP3.LUT R2, R2, 0xff, RZ, 0xc0, !PT ;  /* 0x000000ff02027812 */ /* 0x020fe200078ec0ff */
[----:B------:R-:W-:Y:S03]  /*10f60*/  BSSY B1, `(.L_x_37) ;  /* 0x0000013000017945 */ /* 0x000fe60003800000 */
[----:B------:R-:W-:-:S05]  /*10f70*/  F2FP.F16.E5M2.UNPACK_B R2, R2 ;  /* 0x00000002ff02723e */ /* 0x000fca00020004ff */
[----:B------:R-:W-:-:S05]  /*10f80*/  HADD2.F32 R2, -RZ, R2.H0_H0 ;  /* 0x20000002ff027230 */ /* 0x000fca0000004100 */
[----:B------:R-:W-:-:S04]  /*10f90*/  FMUL R2, R2, UR22 ;  /* 0x0000001602027c20 */ /* 0x000fc80008400000 */
[----:B------:R-:W-:-:S05]  /*10fa0*/  FFMA R4, R4, UR15, R2 ;  /* 0x0000000f04047c23 */ /* 0x000fca0008000002 */
[----:B------:R-:W-:-:S05]  /*10fb0*/  F2FP.SATFINITE.E5M2.F32.PACK_AB_MERGE_C R4, RZ, R4, RZ ;  /* 0x00000004ff04723e */ /* 0x000fca00048060ff */
[----:B------:R3:W-:Y:S01]  /*10fc0*/  @!P1 STG.E.U8 desc[UR20][R24.64+0x1], R4 ;  /* 0x0000010418009986 */ /* 0x0007e2000c101114 */
[----:B------:R-:W-:-:S05]  /*10fd0*/  IADD3 R2, P1, R35, 0x8, RZ ;  /* 0x0000000823027810 */ /* 0x000fca0007f3e0ff */
[----:B------:R-:W-:-:S04]  /*10fe0*/  IMAD.X R3, RZ, RZ, R37, P1 ;  /* 0x000000ffff037224 */ /* 0x000fc800008e0625 */
[----:B------:R-:W-:-:S04]  /*10ff0*/  IMAD R3, R3, UR6, RZ ;  /* 0x0000000603037c24 */ /* 0x000fc8000f8e02ff */
[C---:B---3--:R-:W-:Y:S02]  /*11000*/  IMAD R4, R2.reuse, UR7, R3 ;  /* 0x0000000702047c24 */ /* 0x048fe4000f8e0203 */
[----:B------:R-:W-:-:S03]  /*11010*/  IMAD.WIDE.U32 R2, R2, UR6, R38 ;  /* 0x0000000602027c25 */ /* 0x000fc6000f8e0026 */
[----:B------:R-:W-:-:S04]  /*11020*/  IADD3 R2, P1, R2, UR10, RZ ;  /* 0x0000000a02027c10 */ /* 0x000fc8000ff3e0ff */
[--C-:B------:R-:W-:Y:S02]  /*11030*/  IADD3.X R3, R3, UR11, R4.reuse, P1, !PT ;  /* 0x0000000b03037c10 */ /* 0x100fe40008ffe404 */
[----:B------:R-:W-:Y:S02]  /*11040*/  ISETP.GE.AND P1, PT, R34, 0x9, PT ;  /* 0x000000092200780c */ /* 0x000fe40003f26270 */
[----:B------:R-:W-:Y:S02]  /*11050*/  PRMT R4, RZ, 0x7610, R4 ;  /* 0x00007610ff047816 */ /* 0x000fe40000000004 */
[----:B------:R-:W-:-:S13]  /*11060*/  ISETP.LT.OR P2, PT, R0, 0x1, !P1 ;  /* 0x000000010000780c */ /* 0x000fda0004f41670 */
[----:B------:R-:W-:Y:S05]  /*11070*/  @P2 BRA `(.L_x_38) ;  /* 0x0000000000042947 */ /* 0x000fea0003800000 */
[----:B------:R3:W5:Y:S02]  /*11080*/  LDG.E.U8 R4, desc[UR20][R2.64] ;  /* 0x0000001402047981 */ /* 0x000764000c1e1100 */
.L_x_38:
[----:B------:R-:W-:Y:S05]  /*11090*/  BSYNC B1 ;  /* 0x0000000000017941 */ /* 0x000fea0003800000 */
.L_x_37:
        /* <DEDUP_REMOVED lines=10> */
[----:B----4-:R-:W-:Y:S05]  /*11140*/  @P2 BRA `(.L_x_40) ;  /* 0x0000000000042947 */ /* 0x010fea0003800000 */
[----:B------:R4:W5:Y:S02]  /*11150*/  LDG.E.U8 R4, desc[UR20][R2.64+0x1] ;  /* 0x0000011402047981 */ /* 0x000964000c1e1100 */
.L_x_40:
[----:B------:R-:W-:Y:S05]  /*11160*/  BSYNC B1 ;  /* 0x0000000000017941 */ /* 0x000fea0003800000 */
.L_x_39:
[----:B-----5:R-:W-:Y:S01]  /*11170*/  LOP3.LUT R4, R4, 0xff, RZ, 0xc0, !PT ;  /* 0x000000ff04047812 */ /* 0x020fe200078ec0ff */
[----:B------:R-:W-:Y:S01]  /*11180*/  BSSY B1, `(.L_x_41) ;  /* 0x000000b000017945 */ /* 0x000fe20003800000 */
[----:B------:R-:W-:Y:S02]  /*11190*/  ISETP.LT.OR P3, PT, R0, 0x9, !P0 ;  /* 0x000000090000780c */ /* 0x000fe40004761670 */
[----:B------:R-:W-:-:S05]  /*111a0*/  F2FP.F16.E5M2.UNPACK_B R4, R4 ;  /* 0x00000004ff04723e */ /* 0x000fca00020004ff */
[----:B------:R-:W-:-:S05]  /*111b0*/  HADD2.F32 R4, -RZ, R4.H0_H0 ;  /* 0x20000004ff047230 */ /* 0x000fca0000004100 */
[----:B------:R-:W-:-:S04]  /*111c0*/  FMUL R4, R4, UR22 ;  /* 0x0000001604047c20 */ /* 0x000fc80008400000 */
[--C-:B------:R-:W-:Y:S01]  /*111d0*/  FFMA R6, R6, UR15, R4.reuse ;  /* 0x0000000f06067c23 */ /* 0x100fe20008000004 */
[----:B------:R-:W-:-:S04]  /*111e0*/  PRMT R4, RZ, 0x7610, R4 ;  /* 0x00007610ff047816 */ /* 0x000fc80000000004 */
[----:B------:R-:W-:-:S05]  /*111f0*/  F2FP.SATFINITE.E5M2.F32.PACK_AB_MERGE_C R6, RZ, R6, RZ ;  /* 0x00000006ff06723e */ /* 0x000fca00048060ff */
[----:B------:R0:W-:Y:S01]  /*11200*/  @!P2 STG.E.U8 desc[UR20][R26.64+0x1], R6 ;  /* 0x000001061a00a986 */ /* 0x0001e2000c101114 */
[----:B------:R-:W-:Y:S05]  /*11210*/  @P3 BRA `(.L_x_42) ;  /* 0x0000000000043947 */ /* 0x000fea0003800000 */
[----:B------:R0:W5:Y:S02]  /*11220*/  LDG.E.U8 R4, desc[UR20][R32.64+0x8] ;  /* 0x0000081420047981 */ /* 0x000164000c1e1100 */
.L_x_42:
[----:B------:R-:W-:Y:S05]  /*11230*/  BSYNC B1 ;  /* 0x0000000000017941 */ /* 0x000fea0003800000 */
.L_x_41:
        /* <DEDUP_REMOVED lines=12> */
.L_x_44:
[----:B------:R-:W-:Y:S05]  /*11300*/  BSYNC B1 ;  /* 0x0000000000017941 */ /* 0x000fea0003800000 */
.L_x_43:
        /* <DEDUP_REMOVED lines=12> */
.L_x_46:
[----:B------:R-:W-:Y:S05]  /*113d0*/  BSYNC B1 ;  /* 0x0000000000017941 */ /* 0x000fea0003800000 */
.L_x_45:
        /* <DEDUP_REMOVED lines=12> */
.L_x_48:
[----:B------:R-:W-:Y:S05]  /*114a0*/  BSYNC B1 ;  /* 0x0000000000017941 */ /* 0x000fea0003800000 */
.L_x_47:
        /* <DEDUP_REMOVED lines=12> */
.L_x_50:
[----:B------:R-:W-:Y:S05]  /*11570*/  BSYNC B1 ;  /* 0x0000000000017941 */ /* 0x000fea0003800000 */
.L_x_49:
        /* <DEDUP_REMOVED lines=12> */
.L_x_52:
[----:B------:R-:W-:Y:S05]  /*11640*/  BSYNC B1 ;  /* 0x0000000000017941 */ /* 0x000fea0003800000 */
.L_x_51:
        /* <DEDUP_REMOVED lines=12> */
.L_x_54:
[----:B------:R-:W-:Y:S05]  /*11710*/  BSYNC B1 ;  /* 0x0000000000017941 */ /* 0x000fea0003800000 */
.L_x_53:
        /* <DEDUP_REMOVED lines=12> */
.L_x_56:
[----:B------:R-:W-:Y:S05]  /*117e0*/  BSYNC B1 ;  /* 0x0000000000017941 */ /* 0x000fea0003800000 */
.L_x_55:
        /* <DEDUP_REMOVED lines=12> */
.L_x_58:
[----:B------:R-:W-:Y:S05]  /*118b0*/  BSYNC B1 ;  /* 0x0000000000017941 */ /* 0x000fea0003800000 */
.L_x_57:
        /* <DEDUP_REMOVED lines=12> */
.L_x_60:
[----:B------:R-:W-:Y:S05]  /*11980*/  BSYNC B1 ;  /* 0x0000000000017941 */ /* 0x000fea0003800000 */
.L_x_59:
        /* <DEDUP_REMOVED lines=12> */
.L_x_62:
[----:B------:R-:W-:Y:S05]  /*11a50*/  BSYNC B1 ;  /* 0x0000000000017941 */ /* 0x000fea0003800000 */
.L_x_61:
        /* <DEDUP_REMOVED lines=12> */
.L_x_64:
[----:B------:R-:W-:Y:S05]  /*11b20*/  BSYNC B1 ;  /* 0x0000000000017941 */ /* 0x000fea0003800000 */
.L_x_63:
        /* <DEDUP_REMOVED lines=12> */
.L_x_66:
[----:B------:R-:W-:Y:S05]  /*11bf0*/  BSYNC B1 ;  /* 0x0000000000017941 */ /* 0x000fea0003800000 */
.L_x_65:
        /* <DEDUP_REMOVED lines=12> */
.L_x_68:
[----:B------:R-:W-:Y:S05]  /*11cc0*/  BSYNC B1 ;  /* 0x0000000000017941 */ /* 0x000fea0003800000 */
.L_x_67:
        /* <DEDUP_REMOVED lines=12> */
.L_x_70:
[----:B------:R-:W-:Y:S05]  /*11d90*/  BSYNC B1 ;  /* 0x0000000000017941 */ /* 0x000fea0003800000 */
.L_x_69:
        /* <DEDUP_REMOVED lines=12> */
.L_x_72:
[----:B------:R-:W-:Y:S05]  /*11e60*/  BSYNC B1 ;  /* 0x0000000000017941 */ /* 0x000fea0003800000 */
.L_x_71:
        /* <DEDUP_REMOVED lines=12> */
.L_x_74:
[----:B------:R-:W-:Y:S05]  /*11f30*/  BSYNC B1 ;  /* 0x0000000000017941 */ /* 0x000fea0003800000 */
.L_x_73:
        /* <DEDUP_REMOVED lines=12> */
.L_x_76:
[----:B------:R-:W-:Y:S05]  /*12000*/  BSYNC B1 ;  /* 0x0000000000017941 */ /* 0x000fea0003800000 */
.L_x_75:
        /* <DEDUP_REMOVED lines=12> */
.L_x_78:
[----:B------:R-:W-:Y:S05]  /*120d0*/  BSYNC B1 ;  /* 0x0000000000017941 */ /* 0x000fea0003800000 */
.L_x_77:
        /* <DEDUP_REMOVED lines=12> */
.L_x_80:
[----:B------:R-:W-:Y:S05]  /*121a0*/  BSYNC B1 ;  /* 0x0000000000017941 */ /* 0x000fea0003800000 */
.L_x_79:
        /* <DEDUP_REMOVED lines=12> */
.L_x_82:
[----:B------:R-:W-:Y:S05]  /*12270*/  BSYNC B1 ;  /* 0x0000000000017941 */ /* 0x000fea0003800000 */
.L_x_81:
        /* <DEDUP_REMOVED lines=12> */
.L_x_84:
[----:B------:R-:W-:Y:S05]  /*12340*/  BSYNC B1 ;  /* 0x0000000000017941 */ /* 0x000fea0003800000 */
.L_x_83:
        /* <DEDUP_REMOVED lines=12> */
.L_x_86:
[----:B------:R-:W-:Y:S05]  /*12410*/  BSYNC B1 ;  /* 0x0000000000017941 */ /* 0x000fea0003800000 */
.L_x_85:
        /* <DEDUP_REMOVED lines=12> */
.L_x_88:
[----:B------:R-:W-:Y:S05]  /*124e0*/  BSYNC B1 ;  /* 0x0000000000017941 */ /* 0x000fea0003800000 */
.L_x_87:
        /* <DEDUP_REMOVED lines=12> */
.L_x_90:
[----:B------:R-:W-:Y:S05]  /*125b0*/  BSYNC B1 ;  /* 0x0000000000017941 */ /* 0x000fea0003800000 */
.L_x_89:
        /* <DEDUP_REMOVED lines=12> */
.L_x_92:
[----:B------:R-:W-:Y:S05]  /*12680*/  BSYNC B1 ;  /* 0x0000000000017941 */ /* 0x000fea0003800000 */
.L_x_91:
        /* <DEDUP_REMOVED lines=12> */
.L_x_94:
[----:B------:R-:W-:Y:S05]  /*12750*/  BSYNC B1 ;  /* 0x0000000000017941 */ /* 0x000fea0003800000 */
.L_x_93:
        /* <DEDUP_REMOVED lines=12> */
.L_x_96:
[----:B------:R-:W-:Y:S05]  /*12820*/  BSYNC B1 ;  /* 0x0000000000017941 */ /* 0x000fea0003800000 */
.L_x_95:
        /* <DEDUP_REMOVED lines=12> */
.L_x_98:
[----:B------:R-:W-:Y:S05]  /*128f0*/  BSYNC B1 ;  /* 0x0000000000017941 */ /* 0x000fea0003800000 */
.L_x_97:
        /* <DEDUP_REMOVED lines=12> */
.L_x_100:
[----:B------:R-:W-:Y:S05]  /*129c0*/  BSYNC B1 ;  /* 0x0000000000017941 */ /* 0x000fea0003800000 */
.L_x_99:
        /* <DEDUP_REMOVED lines=12> */
.L_x_102:
[----:B------:R-:W-:Y:S05]  /*12a90*/  BSYNC B1 ;  /* 0x0000000000017941 */ /* 0x000fea0003800000 */
.L_x_101:
        /* <DEDUP_REMOVED lines=12> */
.L_x_104:
[----:B------:R-:W-:Y:S05]  /*12b60*/  BSYNC B1 ;  /* 0x0000000000017941 */ /* 0x000fea0003800000 */
.L_x_103:
        /* <DEDUP_REMOVED lines=12> */
.L_x_106:
[----:B------:R-:W-:Y:S05]  /*12c30*/  BSYNC B1 ;  /* 0x0000000000017941 */ /* 0x000fea0003800000 */
.L_x_105:
        /* <DEDUP_REMOVED lines=12> */
.L_x_108:
[----:B------:R-:W-:Y:S05]  /*12d00*/  BSYNC B1 ;  /* 0x0000000000017941 */ /* 0x000fea0003800000 */
.L_x_107:
        /* <DEDUP_REMOVED lines=12> */
.L_x_110:
[----:B------:R-:W-:Y:S05]  /*12dd0*/  BSYNC B1 ;  /* 0x0000000000017941 */ /* 0x000fea0003800000 */
.L_x_109:
        /* <DEDUP_REMOVED lines=12> */
.L_x_112:
[----:B------:R-:W-:Y:S05]  /*12ea0*/  BSYNC B1 ;  /* 0x0000000000017941 */ /* 0x000fea0003800000 */
.L_x_111:
        /* <DEDUP_REMOVED lines=12> */
.L_x_114:
[----:B------:R-:W-:Y:S05]  /*12f70*/  BSYNC B1 ;  /* 0x0000000000017941 */ /* 0x000fea0003800000 */
.L_x_113:
[----:B-----5:R-:W-:Y:S01]  /*12f80*/  LOP3.LUT R4, R4, 0xff, RZ, 0xc0, !PT ;  /* 0x000000ff04047812 */ /* 0x020fe200078ec0ff */
[----:B------:R-:W-:Y:S01]  /*12f90*/  BSSY B1, `(.L_x_115) ;  /* 0x000000b000017945 */ /* 0x000fe20003800000 */
[----:B------:R-:W-:Y:S02]  /*12fa0*/  ISETP.LT.OR P2, PT, R0, 0x52, !P0 ;  /* 0x000000520000780c */ /* 0x000fe40004741670 */
[----:B------:R-:W-:-:S05]  /*12fb0*/  F2FP.F16.E5M2.UNPACK_B R4, R4 ;  /* 0x00000004ff04723e */ /* 0x000fca00020004ff */
[----:B------:R-:W-:-:S05]  /*12fc0*/  HADD2.F32 R4, -RZ, R4.H0_H0 ;  /* 0x20000004ff047230 */ /* 0x000fca0000004100 */
[----:B------:R-:W-:-:S04]  /*12fd0*/  FMUL R4, R4, UR22 ;  /* 0x0000001604047c20 */ /* 0x000fc80008400000 */
[----:B------:R-:W-:-:S05]  /*12fe0*/  FFMA R4, R171, UR15, R4 ;  /* 0x0000000fab047c23 */ /* 0x000fca0008000004 */
[----:B------:R-:W-:Y:S02]  /*12ff0*/  F2FP.SATFINITE.E5M2.F32.PACK_AB_MERGE_C R5, RZ, R4, RZ ;  /* 0x00000004ff05723e */ /* 0x000fe400048060ff */
[----:B------:R-:W-:-:S03]  /*13000*/  PRMT R4, RZ, 0x7610, R4 ;  /* 0x00007610ff047816 */ /* 0x000fc60000000004 */
[----:B------:R0:W-:Y:S01]  /*13010*/  @!P3 STG.E.U8 desc[UR20][R24.64+0x50], R5 ;  /* 0x000050051800b986 */ /* 0x0001e2000c101114 */
[----:B------:R-:W-:Y:S05]  /*13020*/  @P2 BRA `(.L_x_116) ;  /* 0x0000000000042947 */ /* 0x000fea0003800000 */
[----:B------:R0:W5:Y:S02]  /*13030*/  LDG.E.U8 R4, desc[UR20][R32.64+0x51] ;  /* 0x0000511420047981 */ /* 0x000164000c1e1100 */
.L_x_116:
[----:B------:R-:W-:Y:S05]  /*13040*/  BSYNC B1 ;  /* 0x0000000000017941 */ /* 0x000fea0003800000 */
.L_x_115:
[----:B-----5:R-:W-:Y:S01]  /*13050*/  LOP3.LUT R4, R4, 0xff, RZ, 0xc0, !PT ;  /* 0x000000ff04047812 */ /* 0x020fe200078ec0ff */
[----:B------:R-:W-:Y:S01]  /*13060*/  BSSY B1, `(.L_x_117) ;  /* 0x000000b000017945 */ /* 0x000fe20003800000 */
[----:B------:R-:W-:Y:S02]  /*13070*/  ISETP.LT.OR P3, PT, R0, 0x51, !P1 ;  /* 0x000000510000780c */ /* 0x000fe40004f61670 */
[----:B------:R-:W-:-:S05]  /*13080*/  F2FP.F16.E5M2.UNPACK_B R4, R4 ;  /* 0x00000004ff04723e */ /* 0x000fca00020004ff */
[----:B------:R-:W-:-:S05]  /*13090*/  HADD2.F32 R4, -RZ, R4.H0_H0 ;  /* 0x20000004ff047230 */ /* 0x000fca0000004100 */
[----:B------:R-:W-:-:S04]  /*130a0*/  FMUL R4, R4, UR22 ;  /* 0x0000001604047c20 */ /* 0x000fc80008400000 */
[----:B------:R-:W-:-:S05]  /*130b0*/  FFMA R4, R172, UR15, R4 ;  /* 0x0000000fac047c23 */ /* 0x000fca0008000004 */
[----:B0-----:R-:W-:Y:S02]  /*130c0*/  F2FP.SATFINITE.E5M2.F32.PACK_AB_MERGE_C R5, RZ, R4, RZ ;  /* 0x00000004ff05723e */ /* 0x001fe400048060ff */
[----:B------:R-:W-:-:S03]  /*130d0*/  PRMT R4, RZ, 0x7610, R4 ;  /* 0x00007610ff047816 */ /* 0x000fc60000000004 */
[----:B------:R0:W-:Y:S01]  /*130e0*/  @!P2 STG.E.U8 desc[UR20][R24.64+0x51], R5 ;  /* 0x000051051800a986 */ /* 0x0001e2000c101114 */
[----:B------:R-:W-:Y:S05]  /*130f0*/  @P3 BRA `(.L_x_118) ;  /* 0x0000000000043947 */ /* 0x000fea0003800000 */
[----:B------:R0:W5:Y:S02]  /*13100*/  LDG.E.U8 R4, desc[UR20][R2.64+0x50] ;  /* 0x0000501402047981 */ /* 0x000164000c1e1100 */
.L_x_118:
[----:B------:R-:W-:Y:S05]  /*13110*/  BSYNC B1 ;  /* 0x0000000000017941 */ /* 0x000fea0003800000 */
.L_x_117:
        /* <DEDUP_REMOVED lines=12> */
.L_x_120:
[----:B------:R-:W-:Y:S05]  /*131e0*/  BSYNC B1 ;  /* 0x0000000000017941 */ /* 0x000fea0003800000 */
.L_x_119:
[----:B-----5:R-:W-:Y:S01]  /*131f0*/  LOP3.LUT R4, R4, 0xff, RZ, 0xc0, !PT ;  /* 0x000000ff04047812 */ /* 0x020fe200078ec0ff */
[----:B------:R-:W-:Y:S01]  /*13200*/  BSSY B1, `(.L_x_121) ;  /* 0x000000b000017945 */ /* 0x000fe20003800000 */
[----:B------:R-:W-:Y:S02]  /*13210*/  ISETP.LT.OR P3, PT, R0, 0x59, !P0 ;  /* 0x000000590000780c */ /* 0x000fe40004761670 */
[----:B------:R-:W-:-:S05]  /*13220*/  F2FP.F16.E5M2.UNPACK_B R4, R4 ;  /* 0x00000004ff04723e */ /* 0x000fca00020004ff */
[----:B------:R-:W-:-:S05]  /*13230*/  HADD2.F32 R4, -RZ, R4.H0_H0 ;  /* 0x20000004ff047230 */ /* 0x000fca0000004100 */
[----:B0-----:R-:W-:Y:S01]  /*13240*/  FMUL R5, R4, UR22 ;  /* 0x0000001604057c20 */ /* 0x001fe20008400000 */
[----:B------:R-:W-:-:S03]  /*13250*/  PRMT R4, RZ, 0x7610, R4 ;  /* 0x00007610ff047816 */ /* 0x000fc60000000004 */
[----:B------:R-:W-:-:S05]  /*13260*/  FFMA R5, R174, UR15, R5 ;  /* 0x0000000fae057c23 */ /* 0x000fca0008000005 */
[----:B------:R-:W-:-:S05]  /*13270*/  F2FP.SATFINITE.E5M2.F32.PACK_AB_MERGE_C R5, RZ, R5, RZ ;  /* 0x00000005ff05723e */ /* 0x000fca00048060ff */
[----:B------:R0:W-:Y:S01]  /*13280*/  @!P2 STG.E.U8 desc[UR20][R26.64+0x51], R5 ;  /* 0x000051051a00a986 */ /* 0x0001e2000c101114 */
[----:B------:R-:W-:Y:S05]  /*13290*/  @P3 BRA `(.L_x_122) ;  /* 0x0000000000043947 */ /* 0x000fea0003800000 */
[----:B------:R0:W5:Y:S02]  /*132a0*/  LDG.E.U8 R4, desc[UR20][R32.64+0x58] ;  /* 0x0000581420047981 */ /* 0x000164000c1e1100 */
.L_x_122:
[----:B------:R-:W-:Y:S05]  /*132b0*/  BSYNC B1 ;  /* 0x0000000000017941 */ /* 0x000fea0003800000 */
.L_x_121:
        /* <DEDUP_REMOVED lines=12> */
.L_x_124:
[----:B------:R-:W-:Y:S05]  /*13380*/  BSYNC B1 ;  /* 0x0000000000017941 */ /* 0x000fea0003800000 */
.L_x_123:
        /* <DEDUP_REMOVED lines=12> */
.L_x_126:
[----:B------:R-:W-:Y:S05]  /*13450*/  BSYNC B1 ;  /* 0x0000000000017941 */ /* 0x000fea0003800000 */
.L_x_125:
        /* <DEDUP_REMOVED lines=12> */
.L_x_128:
[----:B------:R-:W-:Y:S05]  /*13520*/  BSYNC B1 ;  /* 0x0000000000017941 */ /* 0x000fea0003800000 */
.L_x_127:
        /* <DEDUP_REMOVED lines=12> */
.L_x_130:
[----:B------:R-:W-:Y:S05]  /*135f0*/  BSYNC B1 ;  /* 0x0000000000017941 */ /* 0x000fea0003800000 */
.L_x_129:
        /* <DEDUP_REMOVED lines=12> */
.L_x_132:
[----:B------:R-:W-:Y:S05]  /*136c0*/  BSYNC B1 ;  /* 0x0000000000017941 */ /* 0x000fea0003800000 */
.L_x_131:
        /* <DEDUP_REMOVED lines=12> */
.L_x_134:
[----:B------:R-:W-:Y:S05]  /*13790*/  BSYNC B1 ;  /* 0x0000000000017941 */ /* 0x000fea0003800000 */
.L_x_133:
        /* <DEDUP_REMOVED lines=12> */
.L_x_136:
[----:B------:R-:W-:Y:S05]  /*13860*/  BSYNC B1 ;  /* 0x0000000000017941 */ /* 0x000fea0003800000 */
.L_x_135:
        /* <DEDUP_REMOVED lines=12> */
.L_x_138:
[----:B------:R-:W-:Y:S05]  /*13930*/  BSYNC B1 ;  /* 0x0000000000017941 */ /* 0x000fea0003800000 */
.L_x_137:
        /* <DEDUP_REMOVED lines=12> */
.L_x_140:
[----:B------:R-:W-:Y:S05]  /*13a00*/  BSYNC B1 ;  /* 0x0000000000017941 */ /* 0x000fea0003800000 */
.L_x_139:
        /* <DEDUP_REMOVED lines=12> */
.L_x_142:
[----:B------:R-:W-:Y:S05]  /*13ad0*/  BSYNC B1 ;  /* 0x0000000000017941 */ /* 0x000fea0003800000 */
.L_x_141:
        /* <DEDUP_REMOVED lines=12> */
.L_x_144:
[----:B------:R-:W-:Y:S05]  /*13ba0*/  BSYNC B1 ;  /* 0x0000000000017941 */ /* 0x000fea0003800000 */
.L_x_143:
        /* <DEDUP_REMOVED lines=12> */
.L_x_146:
[----:B------:R-:W-:Y:S05]  /*13c70*/  BSYNC B1 ;  /* 0x0000000000017941 */ /* 0x000fea0003800000 */
.L_x_145:
        /* <DEDUP_REMOVED lines=12> */
.L_x_148:
[----:B------:R-:W-:Y:S05]  /*13d40*/  BSYNC B1 ;  /* 0x0000000000017941 */ /* 0x000fea0003800000 */
.L_x_147:
        /* <DEDUP_REMOVED lines=12> */
.L_x_150:
[----:B------:R-:W-:Y:S05]  /*13e10*/  BSYNC B1 ;  /* 0x0000000000017941 */ /* 0x000fea0003800000 */
.L_x_149:
        /* <DEDUP_REMOVED lines=12> */
.L_x_152:
[----:B------:R-:W-:Y:S05]  /*13ee0*/  BSYNC B1 ;  /* 0x0000000000017941 */ /* 0x000fea0003800000 */
.L_x_151:
        /* <DEDUP_REMOVED lines=12> */
.L_x_154:
[----:B------:R-:W-:Y:S05]  /*13fb0*/  BSYNC B1 ;  /* 0x0000000000017941 */ /* 0x000fea0003800000 */
.L_x_153:
        /* <DEDUP_REMOVED lines=12> */
.L_x_156:
[----:B------:R-:W-:Y:S05]  /*14080*/  BSYNC B1 ;  /* 0x0000000000017941 */ /* 0x000fea0003800000 */
.L_x_155:
        /* <DEDUP_REMOVED lines=12> */
.L_x_158:
[----:B------:R-:W-:Y:S05]  /*14150*/  BSYNC B1 ;  /* 0x0000000000017941 */ /* 0x000fea0003800000 */
.L_x_157:
        /* <DEDUP_REMOVED lines=12> */
.L_x_160:
[----:B------:R-:W-:Y:S05]  /*14220*/  BSYNC B1 ;  /* 0x0000000000017941 */ /* 0x000fea0003800000 */
.L_x_159:
        /* <DEDUP_REMOVED lines=12> */
.L_x_162:
[----:B------:R-:W-:Y:S05]  /*142f0*/  BSYNC B1 ;  /* 0x0000000000017941 */ /* 0x000fea0003800000 */
.L_x_161:
        /* <DEDUP_REMOVED lines=12> */
.L_x_164:
[----:B------:R-:W-:Y:S05]  /*143c0*/  BSYNC B1 ;  /* 0x0000000000017941 */ /* 0x000fea0003800000 */
.L_x_163:
        /* <DEDUP_REMOVED lines=12> */
.L_x_166:
[----:B------:R-:W-:Y:S05]  /*14490*/  BSYNC B1 ;  /* 0x0000000000017941 */ /* 0x000fea0003800000 */
.L_x_165:
        /* <DEDUP_REMOVED lines=12> */
.L_x_168:
[----:B------:R-:W-:Y:S05]  /*14560*/  BSYNC B1 ;  /* 0x0000000000017941 */ /* 0x000fea0003800000 */
.L_x_167:
        /* <DEDUP_REMOVED lines=12> */
.L_x_170:
[----:B------:R-:W-:Y:S05]  /*14630*/  BSYNC B1 ;  /* 0x0000000000017941 */ /* 0x000fea0003800000 */
.L_x_169:
        /* <DEDUP_REMOVED lines=12> */
.L_x_172:
[----:B------:R-:W-:Y:S05]  /*14700*/  BSYNC B1 ;  /* 0x0000000000017941 */ /* 0x000fea0003800000 */
.L_x_171:
        /* <DEDUP_REMOVED lines=12> */
.L_x_174:
[----:B------:R-:W-:Y:S05]  /*147d0*/  BSYNC B1 ;  /* 0x0000000000017941 */ /* 0x000fea0003800000 */
.L_x_173:
        /* <DEDUP_REMOVED lines=12> */
.L_x_176:
[----:B------:R-:W-:Y:S05]  /*148a0*/  BSYNC B1 ;  /* 0x0000000000017941 */ /* 0x000fea0003800000 */
.L_x_175:
        /* <DEDUP_REMOVED lines=12> */
.L_x_178:
[----:B------:R-:W-:Y:S05]  /*14970*/  BSYNC B1 ;  /* 0x0000000000017941 */ /* 0x000fea0003800000 */
.L_x_177:
        /* <DEDUP_REMOVED lines=12> */
.L_x_180:
[----:B------:R-:W-:Y:S05]  /*14a40*/  BSYNC B1 ;  /* 0x0000000000017941 */ /* 0x000fea0003800000 */
.L_x_179:
        /* <DEDUP_REMOVED lines=12> */
.L_x_182:
[----:B------:R-:W-:Y:S05]  /*14b10*/  BSYNC B1 ;  /* 0x0000000000017941 */ /* 0x000fea0003800000 */
.L_x_181:
        /* <DEDUP_REMOVED lines=12> */
.L_x_184:
[----:B------:R-:W-:Y:S05]  /*14be0*/  BSYNC B1 ;  /* 0x0000000000017941 */ /* 0x000fea0003800000 */
.L_x_183:
        /* <DEDUP_REMOVED lines=12> */
.L_x_186:
[----:B------:R-:W-:Y:S05]  /*14cb0*/  BSYNC B1 ;  /* 0x0000000000017941 */ /* 0x000fea0003800000 */
.L_x_185:
        /* <DEDUP_REMOVED lines=12> */
.L_x_188:
[----:B------:R-:W-:Y:S05]  /*14d80*/  BSYNC B1 ;  /* 0x0000000000017941 */ /* 0x000fea0003800000 */
.L_x_187:
        /* <DEDUP_REMOVED lines=12> */
.L_x_190:
[----:B------:R-:W-:Y:S05]  /*14e50*/  BSYNC B1 ;  /* 0x0000000000017941 */ /* 0x000fea0003800000 */
.L_x_189:
        /* <DEDUP_REMOVED lines=12> */
.L_x_192:
[----:B------:R-:W-:Y:S05]  /*14f20*/  BSYNC B1 ;  /* 0x0000000000017941 */ /* 0x000fea0003800000 */
.L_x_191:
        /* <DEDUP_REMOVED lines=12> */
.L_x_194:
[----:B------:R-:W-:Y:S05]  /*14ff0*/  BSYNC B1 ;  /* 0x0000000000017941 */ /* 0x000fea0003800000 */
.L_x_193:
        /* <DEDUP_REMOVED lines=12> */
.L_x_196:
[----:B------:R-:W-:Y:S05]  /*150c0*/  BSYNC B1 ;  /* 0x0000000000017941 */ /* 0x000fea0003800000 */
.L_x_195:
        /* <DEDUP_REMOVED lines=12> */
.L_x_198:
[----:B------:R-:W-:Y:S05]  /*15190*/  BSYNC B1 ;  /* 0x0000000000017941 */ /* 0x000fea0003800000 */
.L_x_197:
        /* <DEDUP_REMOVED lines=12> */
.L_x_200:
[----:B------:R-:W-:Y:S05]  /*15260*/  BSYNC B1 ;  /* 0x0000000000017941 */ /* 0x000fea0003800000 */
.L_x_199:
        /* <DEDUP_REMOVED lines=12> */
.L_x_202:
[----:B------:R-:W-:Y:S05]  /*15330*/  BSYNC B1 ;  /* 0x0000000000017941 */ /* 0x000fea0003800000 */
.L_x_201:
        /* <DEDUP_REMOVED lines=12> */
.L_x_204:
[----:B------:R-:W-:Y:S05]  /*15400*/  BSYNC B1 ;  /* 0x0000000000017941 */ /* 0x000fea0003800000 */
.L_x_203:
        /* <DEDUP_REMOVED lines=12> */
.L_x_206:
[----:B------:R-:W-:Y:S05]  /*154d0*/  BSYNC B1 ;  /* 0x0000000000017941 */ /* 0x000fea0003800000 */
.L_x_205:
        /* <DEDUP_REMOVED lines=12> */
.L_x_208:
[----:B------:R-:W-:Y:S05]  /*155a0*/  BSYNC B1 ;  /* 0x0000000000017941 */ /* 0x000fea0003800000 */
.L_x_207:
        /* <DEDUP_REMOVED lines=12> */
.L_x_210:
[----:B------:R-:W-:Y:S05]  /*15670*/  BSYNC B1 ;  /* 0x0000000000017941 */ /* 0x000fea0003800000 */
.L_x_209:
        /* <DEDUP_REMOVED lines=12> */
.L_x_212:
[----:B------:R-:W-:Y:S05]  /*15740*/  BSYNC B1 ;  /* 0x0000000000017941 */ /* 0x000fea0003800000 */
.L_x_211:
        /* <DEDUP_REMOVED lines=12> */
.L_x_214:
[----:B------:R-:W-:Y:S05]  /*15810*/  BSYNC B1 ;  /* 0x0000000000017941 */ /* 0x000fea0003800000 */
.L_x_213:
        /* <DEDUP_REMOVED lines=12> */
.L_x_216:
[----:B------:R-:W-:Y:S05]  /*158e0*/  BSYNC B1 ;  /* 0x0000000000017941 */ /* 0x000fea0003800000 */
.L_x_215:
        /* <DEDUP_REMOVED lines=12> */
.L_x_218:
[----:B------:R-:W-:Y:S05]  /*159b0*/  BSYNC B1 ;  /* 0x0000000000017941 */ /* 0x000fea0003800000 */
.L_x_217:
        /* <DEDUP_REMOVED lines=12> */
.L_x_220:
[----:B------:R-:W-:Y:S05]  /*15a80*/  BSYNC B1 ;  /* 0x0000000000017941 */ /* 0x000fea0003800000 */
.L_x_219:
        /* <DEDUP_REMOVED lines=12> */
.L_x_222:
[----:B------:R-:W-:Y:S05]  /*15b50*/  BSYNC B1 ;  /* 0x0000000000017941 */ /* 0x000fea0003800000 */
.L_x_221:
        /* <DEDUP_REMOVED lines=12> */
.L_x_224:
[----:B------:R-:W-:Y:S05]  /*15c20*/  BSYNC B1 ;  /* 0x0000000000017941 */ /* 0x000fea0003800000 */
.L_x_223:
        /* <DEDUP_REMOVED lines=12> */
.L_x_226:
[----:B------:R-:W-:Y:S05]  /*15cf0*/  BSYNC B1 ;  /* 0x0000000000017941 */ /* 0x000fea0003800000 */
.L_x_225:
        /* <DEDUP_REMOVED lines=12> */
.L_x_228:
[----:B------:R-:W-:Y:S05]  /*15dc0*/  BSYNC B1 ;  /* 0x0000000000017941 */ /* 0x000fea0003800000 */
.L_x_227:
        /* <DEDUP_REMOVED lines=12> */
.L_x_230:
[----:B------:R-:W-:Y:S05]  /*15e90*/  BSYNC B1 ;  /* 0x0000000000017941 */ /* 0x000fea0003800000 */
.L_x_229:
        /* <DEDUP_REMOVED lines=12> */
.L_x_232:
[----:B------:R-:W-:Y:S05]  /*15f60*/  BSYNC B1 ;  /* 0x0000000000017941 */ /* 0x000fea0003800000 */
.L_x_231:
        /* <DEDUP_REMOVED lines=12> */
.L_x_234:
[----:B------:R-:W-:Y:S05]  /*16030*/  BSYNC B1 ;  /* 0x0000000000017941 */ /* 0x000fea0003800000 */
.L_x_233:
        /* <DEDUP_REMOVED lines=12> */
.L_x_236:
[----:B------:R-:W-:Y:S05]  /*16100*/  BSYNC B1 ;  /* 0x0000000000017941 */ /* 0x000fea0003800000 */
.L_x_235:
        /* <DEDUP_REMOVED lines=12> */
.L_x_238:
[----:B------:R-:W-:Y:S05]  /*161d0*/  BSYNC B1 ;  /* 0x0000000000017941 */ /* 0x000fea0003800000 */
.L_x_237:
        /* <DEDUP_REMOVED lines=12> */
.L_x_240:
[----:B------:R-:W-:Y:S05]  /*162a0*/  BSYNC B1 ;  /* 0x0000000000017941 */ /* 0x000fea0003800000 */
.L_x_239:
        /* <DEDUP_REMOVED lines=12> */
.L_x_242:
[----:B------:R-:W-:Y:S05]  /*16370*/  BSYNC B1 ;  /* 0x0000000000017941 */ /* 0x000fea0003800000 */
.L_x_241:
        /* <DEDUP_REMOVED lines=12> */
.L_x_244:
[----:B------:R-:W-:Y:S05]  /*16440*/  BSYNC B1 ;  /* 0x0000000000017941 */ /* 0x000fea0003800000 */
.L_x_243:
        /* <DEDUP_REMOVED lines=12> */
.L_x_246:
[----:B------:R-:W-:Y:S05]  /*16510*/  BSYNC B1 ;  /* 0x0000000000017941 */ /* 0x000fea0003800000 */
.L_x_245:
        /* <DEDUP_REMOVED lines=12> */
.L_x_248:
[----:B------:R-:W-:Y:S05]  /*165e0*/  BSYNC B1 ;  /* 0x0000000000017941 */ /* 0x000fea0003800000 */
.L_x_247:
[----:B0-----:R-:W2:Y:S01]  /*165f0*/  LDL.LU R5, [R1+0x200] ;  /* 0x0002000001057983 */ /* 0x001ea20000300800 */
[----:B-----5:R-:W-:Y:S01]  /*16600*/  LOP3.LUT R4, R4, 0xff, RZ, 0xc0, !PT ;  /* 0x000000ff04047812 */ /* 0x020fe200078ec0ff */
[----:B------:R-:W-:Y:S01]  /*16610*/  BSSY B1, `(.L_x_249) ;  /* 0x000000b000017945 */ /* 0x000fe20003800000 */
[----:B------:R-:W-:Y:S02]  /*16620*/  ISETP.LT.OR P3, PT, R0, 0xd9, !P0 ;  /* 0x000000d90000780c */ /* 0x000fe40004761670 */
[----:B------:R-:W-:-:S05]  /*16630*/  F2FP.F16.E5M2.UNPACK_B R4, R4 ;  /* 0x00000004ff04723e */ /* 0x000fca00020004ff */
[----:B------:R-:W-:-:S05]  /*16640*/  HADD2.F32 R4, -RZ, R4.H0_H0 ;  /* 0x20000004ff047230 */ /* 0x000fca0000004100 */
[----:B------:R-:W-:-:S04]  /*16650*/  FMUL R4, R4, UR22 ;  /* 0x0000001604047c20 */ /* 0x000fc80008400000 */
[----:B--2---:R-:W-:-:S05]  /*16660*/  FFMA R4, R5, UR15, R4 ;  /* 0x0000000f05047c23 */ /* 0x004fca0008000004 */
[----:B------:R-:W-:Y:S02]  /*16670*/  F2FP.SATFINITE.E5M2.F32.PACK_AB_MERGE_C R5, RZ, R4, RZ ;  /* 0x00000004ff05723e */ /* 0x000fe400048060ff */
[----:B------:R-:W-:-:S03]  /*16680*/  PRMT R4, RZ, 0x7610, R4 ;  /* 0x00007610ff047816 */ /* 0x000fc60000000004 */
[----:B------:R0:W-:Y:S01]  /*16690*/  @!P2 STG.E.U8 desc[UR20][R26.64+0xd1], R5 ;  /* 0x0000d1051a00a986 */ /* 0x0001e2000c101114 */
[----:B------:R-:W-:Y:S05]  /*166a0*/  @P3 BRA `(.L_x_250) ;  /* 0x0000000000043947 */ /* 0x000fea0003800000 */
[----:B------:R2:W5:Y:S02]  /*166b0*/  LDG.E.U8 R4, desc[UR20][R32.64+0xd8] ;  /* 0x0000d81420047981 */ /* 0x000564000c1e1100 */
.L_x_250:
[----:B------:R-:W-:Y:S05]  /*166c0*/  BSYNC B1 ;  /* 0x0000000000017941 */ /* 0x000fea0003800000 */
.L_x_249:
[----:B0-----:R-:W3:Y:S01]  /*166d0*/  LDL.LU R5, [R1+0x204] ;  /* 0x0002040001057983 */ /* 0x001ee20000300800 */
[----:B-----5:R-:W-:Y:S01]  /*166e0*/  LOP3.LUT R4, R4, 0xff, RZ, 0xc0, !PT ;  /* 0x000000ff04047812 */ /* 0x020fe200078ec0ff */
[----:B------:R-:W-:Y:S01]  /*166f0*/  BSSY B1, `(.L_x_251) ;  /* 0x000000b000017945 */ /* 0x000fe20003800000 */
[----:B------:R-:W-:Y:S02]  /*16700*/  ISETP.LT.OR P2, PT, R0, 0xda, !P0 ;  /* 0x000000da0000780c */ /* 0x000fe40004741670 */
[----:B------:R-:W-:-:S05]  /*16710*/  F2FP.F16.E5M2.UNPACK_B R4, R4 ;  /* 0x00000004ff04723e */ /* 0x000fca00020004ff */
[----:B------:R-:W-:-:S05]  /*16720*/  HADD2.F32 R4, -RZ, R4.H0_H0 ;  /* 0x20000004ff047230 */ /* 0x000fca0000004100 */
[----:B------:R-:W-:-:S04]  /*16730*/  FMUL R4, R4, UR22 ;  /* 0x0000001604047c20 */ /* 0x000fc80008400000 */
[----:B---3--:R-:W-:-:S05]  /*16740*/  FFMA R4, R5, UR15, R4 ;  /* 0x0000000f05047c23 */ /* 0x008fca0008000004 */
[----:B------:R-:W-:Y:S02]  /*16750*/  F2FP.SATFINITE.E5M2.F32.PACK_AB_MERGE_C R5, RZ, R4, RZ ;  /* 0x00000004ff05723e */ /* 0x000fe400048060ff */
[----:B------:R-:W-:-:S03]  /*16760*/  PRMT R4, RZ, 0x7610, R4 ;  /* 0x00007610ff047816 */ /* 0x000fc60000000004 */
[----:B------:R0:W-:Y:S01]  /*16770*/  @!P3 STG.E.U8 desc[UR20][R24.64+0xd8], R5 ;  /* 0x0000d8051800b986 */ /* 0x0001e2000c101114 */
[----:B------:R-:W-:Y:S05]  /*16780*/  @P2 BRA `(.L_x_252) ;  /* 0x0000000000042947 */ /* 0x000fea0003800000 */
[----:B------:R3:W5:Y:S02]  /*16790*/  LDG.E.U8 R4, desc[UR20][R32.64+0xd9] ;  /* 0x0000d91420047981 */ /* 0x000764000c1e1100 */
.L_x_252:
[----:B------:R-:W-:Y:S05]  /*167a0*/  BSYNC B1 ;  /* 0x0000000000017941 */ /* 0x000fea0003800000 */
.L_x_251:
        /* <DEDUP_REMOVED lines=13> */
.L_x_254:
[----:B------:R-:W-:Y:S05]  /*16880*/  BSYNC B1 ;  /* 0x0000000000017941 */ /* 0x000fea0003800000 */
.L_x_253:
        /* <DEDUP_REMOVED lines=13> */
.L_x_256:
[----:B------:R-:W-:Y:S05]  /*16960*/  BSYNC B1 ;  /* 0x0000000000017941 */ /* 0x000fea0003800000 */
.L_x_255:
        /* <DEDUP_REMOVED lines=13> */
.L_x_258:
[----:B------:R-:W-:Y:S05]  /*16a40*/  BSYNC B1 ;  /* 0x0000000000017941 */ /* 0x000fea0003800000 */
.L_x_257:
        /* <DEDUP_REMOVED lines=13> */
.L_x_260:
[----:B------:R-:W-:Y:S05]  /*16b20*/  BSYNC B1 ;  /* 0x0000000000017941 */ /* 0x000fea0003800000 */
.L_x_259:
        /* <DEDUP_REMOVED lines=13> */
.L_x_262:
[----:B------:R-:W-:Y:S05]  /*16c00*/  BSYNC B1 ;  /* 0x0000000000017941 */ /* 0x000fea0003800000 */
.L_x_261:
        /* <DEDUP_REMOVED lines=13> */
.L_x_264:
[----:B------:R-:W-:Y:S05]  /*16ce0*/  BSYNC B1 ;  /* 0x0000000000017941 */ /* 0x000fea0003800000 */
.L_x_263:
        /* <DEDUP_REMOVED lines=13> */
.L_x_266:
[----:B------:R-:W-:Y:S05]  /*16dc0*/  BSYNC B1 ;  /* 0x0000000000017941 */ /* 0x000fea0003800000 */
.L_x_265:
        /* <DEDUP_REMOVED lines=13> */
.L_x_268:
[----:B------:R-:W-:Y:S05]  /*16ea0*/  BSYNC B1 ;  /* 0x0000000000017941 */ /* 0x000fea0003800000 */
.L_x_267:
        /* <DEDUP_REMOVED lines=13> */
.L_x_270:
[----:B------:R-:W-:Y:S05]  /*16f80*/  BSYNC B1 ;  /* 0x0000000000017941 */ /* 0x000fea0003800000 */
.L_x_269:
        /* <DEDUP_REMOVED lines=13> */
.L_x_272:
[----:B------:R-:W-:Y:S05]  /*17060*/  BSYNC B1 ;  /* 0x0000000000017941 */ /* 0x000fea0003800000 */
.L_x_271:
        /* <DEDUP_REMOVED lines=13> */
.L_x_274:
[----:B------:R-:W-:Y:S05]  /*17140*/  BSYNC B1 ;  /* 0x0000000000017941 */ /* 0x000fea0003800000 */
.L_x_273:
        /* <DEDUP_REMOVED lines=13> */
.L_x_276:
[----:B------:R-:W-:Y:S05]  /*17220*/  BSYNC B1 ;  /* 0x0000000000017941 */ /* 0x000fea0003800000 */
.L_x_275:
        /* <DEDUP_REMOVED lines=13> */
.L_x_278:
[----:B------:R-:W-:Y:S05]  /*17300*/  BSYNC B1 ;  /* 0x0000000000017941 */ /* 0x000fea0003800000 */
.L_x_277:
        /* <DEDUP_REMOVED lines=13> */
.L_x_280:
[----:B------:R-:W-:Y:S05]  /*173e0*/  BSYNC B1 ;  /* 0x0000000000017941 */ /* 0x000fea0003800000 */
.L_x_279:
        /* <DEDUP_REMOVED lines=13> */
.L_x_282:
[----:B------:R-:W-:Y:S05]  /*174c0*/  BSYNC B1 ;  /* 0x0000000000017941 */ /* 0x000fea0003800000 */
.L_x_281:
        /* <DEDUP_REMOVED lines=13> */
.L_x_284:
[----:B------:R-:W-:Y:S05]  /*175a0*/  BSYNC B1 ;  /* 0x0000000000017941 */ /* 0x000fea0003800000 */
.L_x_283:
        /* <DEDUP_REMOVED lines=13> */
.L_x_286:
[----:B------:R-:W-:Y:S05]  /*17680*/  BSYNC B1 ;  /* 0x0000000000017941 */ /* 0x000fea0003800000 */
.L_x_285:
        /* <DEDUP_REMOVED lines=13> */
.L_x_288:
[----:B------:R-:W-:Y:S05]  /*17760*/  BSYNC B1 ;  /* 0x0000000000017941 */ /* 0x000fea0003800000 */
.L_x_287:
[----:B------:R-:W2:Y:S01]  /*17770*/  LDL.LU R7, [R1+0x250] ;  /* 0x0002500001077983 */ /* 0x000ea20000300800 */
[----:B-----5:R-:W-:Y:S01]  /*17780*/  LOP3.LUT R4, R4, 0xff, RZ, 0xc0, !PT ;  /* 0x000000ff04047812 */ /* 0x020fe200078ec0ff */
[----:B------:R-:W-:Y:S01]  /*17790*/  BSSY B1, `(.L_x_289) ;  /* 0x0000013000017945 */ /* 0x000fe20003800000 */
[----:B0-----:R-:W-:Y:S02]  /*177a0*/  IADD3 R5, P0, R35, 0x80, RZ ;  /* 0x0000008023057810 */ /* 0x001fe40007f1e0ff */
[----:B------:R-:W-:-:S03]  /*177b0*/  F2FP.F16.E5M2.UNPACK_B R4, R4 ;  /* 0x00000004ff04723e */ /* 0x000fc600020004ff */
[----:B--234-:R-:W-:Y:S01]  /*177c0*/  IMAD.X R2, RZ, RZ, R37, P0 ;  /* 0x000000ffff027224 */ /* 0x01cfe200000e0625 */
[----:B------:R-:W-:Y:S01]  /*177d0*/  ISETP.GE.AND P0, PT, R34, 0x81, PT ;  /* 0x000000812200780c */ /* 0x000fe20003f06270 */
[----:B------:R-:W-:Y:S02]  /*177e0*/  HADD2.F32 R4, -RZ, R4.H0_H0 ;  /* 0x20000004ff047230 */ /* 0x000fe40000004100 */
[----:B------:R-:W-:Y:S01]  /*177f0*/  IMAD R6, R2, UR6, RZ ;  /* 0x0000000602067c24 */ /* 0x000fe2000f8e02ff */
[----:B------:R-:W-:Y:S01]  /*17800*/  ISETP.LT.OR P3, PT, R0, 0x1, !P0 ;  /* 0x000000010000780c */ /* 0x000fe20004761670 */
[----:B------:R-:W-:-:S04]  /*17810*/  IMAD.WIDE.U32 R2, R5, UR6, R38 ;  /* 0x0000000605027c25 */ /* 0x000fc8000f8e0026 */
[----:B------:R-:W-:Y:S01]  /*17820*/  FMUL R4, R4, UR22 ;  /* 0x0000001604047c20 */ /* 0x000fe20008400000 */
[----:B------:R-:W-:Y:S01]  /*17830*/  IMAD R5, R5, UR7, R6 ;  /* 0x0000000705057c24 */ /* 0x000fe2000f8e0206 */
[----:B------:R-:W-:-:S04]  /*17840*/  IADD3 R2, P2, R2, UR10, RZ ;  /* 0x0000000a02027c10 */ /* 0x000fc8000ff5e0ff */
[----:B------:R-:W-:Y:S01]  /*17850*/  IADD3.X R3, R3, UR11, R5, P2, !PT ;  /* 0x0000000b03037c10 */ /* 0x000fe200097fe405 */
[----:B------:R-:W-:-:S05]  /*17860*/  FFMA R4, R7, UR15, R4 ;  /* 0x0000000f07047c23 */ /* 0x000fca0008000004 */
[----:B------:R-:W-:Y:S02]  /*17870*/  F2FP.SATFINITE.E5M2.F32.PACK_AB_MERGE_C R7, RZ, R4, RZ ;  /* 0x00000004ff07723e */ /* 0x000fe400048060ff */
[----:B------:R-:W-:-:S03]  /*17880*/  PRMT R4, RZ, 0x7610, R4 ;  /* 0x00007610ff047816 */ /* 0x000fc60000000004 */
[----:B------:R0:W-:Y:S01]  /*17890*/  @!P1 STG.E.U8 desc[UR20][R26.64+0xf9], R7 ;  /* 0x0000f9071a009986 */ /* 0x0001e2000c101114 */
[----:B------:R-:W-:Y:S05]  /*178a0*/  @P3 BRA `(.L_x_290) ;  /* 0x0000000000043947 */ /* 0x000fea0003800000 */
[----:B------:R2:W5:Y:S02]  /*178b0*/  LDG.E.U8 R4, desc[UR20][R2.64] ;  /* 0x0000001402047981 */ /* 0x000564000c1e1100 */
.L_x_290:
[----:B------:R-:W-:Y:S05]  /*178c0*/  BSYNC B1 ;  /* 0x0000000000017941 */ /* 0x000fea0003800000 */
.L_x_289:
[----:B------:R-:W3:Y:S01]  /*178d0*/  LDL.LU R5, [R1+0x254] ;  /* 0x0002540001057983 */ /* 0x000ee20000300800 */
        /* <DEDUP_REMOVED lines=12> */
.L_x_292:
[----:B------:R-:W-:Y:S05]  /*179a0*/  BSYNC B1 ;  /* 0x0000000000017941 */ /* 0x000fea0003800000 */
.L_x_291:
[----:B---3--:R-:W3:Y:S01]  /*179b0*/  LDL.LU R5, [R1+0x258] ;  /* 0x0002580001057983 */ /* 0x008ee20000300800 */
[----:B-----5:R-:W-:Y:S01]  /*179c0*/  LOP3.LUT R4, R4, 0xff, RZ, 0xc0, !PT ;  /* 0x000000ff04047812 */ /* 0x020fe200078ec0ff */
[----:B------:R-:W-:Y:S01]  /*179d0*/  BSSY B1, `(.L_x_293) ;  /* 0x0000013000017945 */ /* 0x000fe20003800000 */
[----:B------:R-:W-:Y:S02]  /*179e0*/  IADD3 R35, P1, R35, 0x88, RZ ;  /* 0x0000008823237810 */ /* 0x000fe40007f3e0ff */
[----:B------:R-:W-:Y:S02]  /*179f0*/  F2FP.F16.E5M2.UNPACK_B R4, R4 ;  /* 0x00000004ff04723e */ /* 0x000fe400020004ff */
[----:B------:R-:W-:Y:S01]  /*17a00*/  PRMT R6, RZ, 0x7610, R6 ;  /* 0x00007610ff067816 */ /* 0x000fe20000000006 */
[----:B------:R-:W-:Y:S01]  /*17a10*/  IMAD.X R36, RZ, RZ, R37, P1 ;  /* 0x000000ffff247224 */ /* 0x000fe200008e0625 */
[----:B------:R-:W-:Y:S01]  /*17a20*/  ISETP.GE.AND P1, PT, R34, 0x89, PT ;  /* 0x000000892200780c */ /* 0x000fe20003f26270 */
[----:B------:R-:W-:-:S02]  /*17a30*/  HADD2.F32 R4, -RZ, R4.H0_H0 ;  /* 0x20000004ff047230 */ /* 0x000fc40000004100 */
[----:B------:R-:W-:Y:S01]  /*17a40*/  IMAD R36, R36, UR6, RZ ;  /* 0x0000000624247c24 */ /* 0x000fe2000f8e02ff */
[----:B------:R-:W-:Y:S01]  /*17a50*/  ISETP.LT.OR P5, PT, R0, 0x1, !P1 ;  /* 0x000000010000780c */ /* 0x000fe20004fa1670 */
[----:B------:R-:W-:-:S04]  /*17a60*/  IMAD.WIDE.U32 R38, R35, UR6, R38 ;  /* 0x0000000623267c25 */ /* 0x000fc8000f8e0026 */
[----:B------:R-:W-:Y:S01]  /*17a70*/  FMUL R4, R4, UR22 ;  /* 0x0000001604047c20 */ /* 0x000fe20008400000 */
[----:B------:R-:W-:-:S03]  /*17a80*/  IMAD R35, R35, UR7, R36 ;  /* 0x0000000723237c24 */ /* 0x000fc6000f8e0224 */
[----:B---3--:R-:W-:Y:S01]  /*17a90*/  FFMA R5, R5, UR15, R4 ;  /* 0x0000000f05057c23 */ /* 0x008fe20008000004 */
[----:B------:R-:W-:-:S04]  /*17aa0*/  IADD3 R4, P3, R38, UR10, RZ ;  /* 0x0000000a26047c10 */ /* 0x000fc8000ff7e0ff */
[----:B0-----:R-:W-:Y:S02]  /*17ab0*/  F2FP.SATFINITE.E5M2.F32.PACK_AB_MERGE_C R7, RZ, R5, RZ ;  /* 0x00000005ff07723e */ /* 0x001fe400048060ff */
[----:B------:R-:W-:-:S03]  /*17ac0*/  IADD3.X R5, R39, UR11, R35, P3, !PT ;  /* 0x0000000b27057c10 */ /* 0x000fc60009ffe423 */
[----:B------:R0:W-:Y:S01]  /*17ad0*/  @!P2 STG.E.U8 desc[UR20][R30.64+0x1], R7 ;  /* 0x000001071e00a986 */ /* 0x0001e2000c101114 */
[----:B------:R-:W-:Y:S05]  /*17ae0*/  @P5 BRA `(.L_x_294) ;  /* 0x0000000000045947 */ /* 0x000fea0003800000 */
[----:B------:R3:W5:Y:S02]  /*17af0*/  LDG.E.U8 R6, desc[UR20][R4.64] ;  /* 0x0000001404067981 */ /* 0x000764000c1e1100 */
.L_x_294:
[----:B------:R-:W-:Y:S05]  /*17b00*/  BSYNC B1 ;  /* 0x0000000000017941 */ /* 0x000fea0003800000 */
.L_x_293:
        /* <DEDUP_REMOVED lines=13> */
.L_x_296:
[----:B------:R-:W-:Y:S05]  /*17be0*/  BSYNC B1 ;  /* 0x0000000000017941 */ /* 0x000fea0003800000 */
.L_x_295:
        /* <DEDUP_REMOVED lines=13> */
.L_x_298:
[----:B------:R-:W-:Y:S05]  /*17cc0*/  BSYNC B1 ;  /* 0x0000000000017941 */ /* 0x000fea0003800000 */
.L_x_297:
        /* <DEDUP_REMOVED lines=13> */
.L_x_300:
[----:B------:R-:W-:Y:S05]  /*17da0*/  BSYNC B1 ;  /* 0x0000000000017941 */ /* 0x000fea0003800000 */
.L_x_299:
        /* <DEDUP_REMOVED lines=13> */
.L_x_302:
[----:B------:R-:W-:Y:S05]  /*17e80*/  BSYNC B1 ;  /* 0x0000000000017941 */ /* 0x000fea0003800000 */
.L_x_301:
        /* <DEDUP_REMOVED lines=13> */
.L_x_304:
[----:B------:R-:W-:Y:S05]  /*17f60*/  BSYNC B1 ;  /* 0x0000000000017941 */ /* 0x000fea0003800000 */
.L_x_303:
        /* <DEDUP_REMOVED lines=13> */
.L_x_306:
[----:B------:R-:W-:Y:S05]  /*18040*/  BSYNC B1 ;  /* 0x0000000000017941 */ /* 0x000fea0003800000 */
.L_x_305:
        /* <DEDUP_REMOVED lines=13> */
.L_x_308:
[----:B------:R-:W-:Y:S05]  /*18120*/  BSYNC B1 ;  /* 0x0000000000017941 */ /* 0x000fea0003800000 */
.L_x_307:
        /* <DEDUP_REMOVED lines=13> */
.L_x_310:
[----:B------:R-:W-:Y:S05]  /*18200*/  BSYNC B1 ;  /* 0x0000000000017941 */ /* 0x000fea0003800000 */
.L_x_309:
        /* <DEDUP_REMOVED lines=13> */
.L_x_312:
[----:B------:R-:W-:Y:S05]  /*182e0*/  BSYNC B1 ;  /* 0x0000000000017941 */ /* 0x000fea0003800000 */
.L_x_311:
        /* <DEDUP_REMOVED lines=13> */
.L_x_314:
[----:B------:R-:W-:Y:S05]  /*183c0*/  BSYNC B1 ;  /* 0x0000000000017941 */ /* 0x000fea0003800000 */
.L_x_313:
        /* <DEDUP_REMOVED lines=13> */
.L_x_316:
[----:B------:R-:W-:Y:S05]  /*184a0*/  BSYNC B1 ;  /* 0x0000000000017941 */ /* 0x000fea0003800000 */
.L_x_315:
        /* <DEDUP_REMOVED lines=13> */
.L_x_318:
[----:B------:R-:W-:Y:S05]  /*18580*/  BSYNC B1 ;  /* 0x0000000000017941 */ /* 0x000fea0003800000 */
.L_x_317:
        /* <DEDUP_REMOVED lines=13> */
.L_x_320:
[----:B------:R-:W-:Y:S05]  /*18660*/  BSYNC B1 ;  /* 0x0000000000017941 */ /* 0x000fea0003800000 */
.L_x_319:
        /* <DEDUP_REMOVED lines=13> */
.L_x_322:
[----:B------:R-:W-:Y:S05]  /*18740*/  BSYNC B1 ;  /* 0x0000000000017941 */ /* 0x000fea0003800000 */
.L_x_321:
        /* <DEDUP_REMOVED lines=13> */
.L_x_324:
[----:B------:R-:W-:Y:S05]  /*18820*/  BSYNC B1 ;  /* 0x0000000000017941 */ /* 0x000fea0003800000 */
.L_x_323:
        /* <DEDUP_REMOVED lines=13> */
.L_x_326:
[----:B------:R-:W-:Y:S05]  /*18900*/  BSYNC B1 ;  /* 0x0000000000017941 */ /* 0x000fea0003800000 */
.L_x_325:
        /* <DEDUP_REMOVED lines=13> */
.L_x_328:
[----:B------:R-:W-:Y:S05]  /*189e0*/  BSYNC B1 ;  /* 0x0000000000017941 */ /* 0x000fea0003800000 */
.L_x_327:
        /* <DEDUP_REMOVED lines=13> */
.L_x_330:
[----:B------:R-:W-:Y:S05]  /*18ac0*/  BSYNC B1 ;  /* 0x0000000000017941 */ /* 0x000fea0003800000 */
.L_x_329:
        /* <DEDUP_REMOVED lines=13> */
.L_x_332:
[----:B------:R-:W-:Y:S05]  /*18ba0*/  BSYNC B1 ;  /* 0x0000000000017941 */ /* 0x000fea0003800000 */
.L_x_331:
        /* <DEDUP_REMOVED lines=13> */
.L_x_334:
[----:B------:R-:W-:Y:S05]  /*18c80*/  BSYNC B1 ;  /* 0x0000000000017941 */ /* 0x000fea0003800000 */
.L_x_333:
        /* <DEDUP_REMOVED lines=13> */
.L_x_336:
[----:B------:R-:W-:Y:S05]  /*18d60*/  BSYNC B1 ;  /* 0x0000000000017941 */ /* 0x000fea0003800000 */
.L_x_335:
        /* <DEDUP_REMOVED lines=13> */
.L_x_338:
[----:B------:R-:W-:Y:S05]  /*18e40*/  BSYNC B1 ;  /* 0x0000000000017941 */ /* 0x000fea0003800000 */
.L_x_337:
        /* <DEDUP_REMOVED lines=13> */
.L_x_340:
[----:B------:R-:W-:Y:S05]  /*18f20*/  BSYNC B1 ;  /* 0x0000000000017941 */ /* 0x000fea0003800000 */
.L_x_339:
        /* <DEDUP_REMOVED lines=13> */
.L_x_342:
[----:B------:R-:W-:Y:S05]  /*19000*/  BSYNC B1 ;  /* 0x0000000000017941 */ /* 0x000fea0003800000 */
.L_x_341:
        /* <DEDUP_REMOVED lines=13> */
.L_x_344:
[----:B------:R-:W-:Y:S05]  /*190e0*/  BSYNC B1 ;  /* 0x0000000000017941 */ /* 0x000fea0003800000 */
.L_x_343:
        /* <DEDUP_REMOVED lines=13> */
.L_x_346:
[----:B------:R-:W-:Y:S05]  /*191c0*/  BSYNC B1 ;  /* 0x0000000000017941 */ /* 0x000fea0003800000 */
.L_x_345:
        /* <DEDUP_REMOVED lines=13> */
.L_x_348:
[----:B------:R-:W-:Y:S05]  /*192a0*/  BSYNC B1 ;  /* 0x0000000000017941 */ /* 0x000fea0003800000 */
.L_x_347:
        /* <DEDUP_REMOVED lines=13> */
.L_x_350:
[----:B------:R-:W-:Y:S05]  /*19380*/  BSYNC B1 ;  /* 0x0000000000017941 */ /* 0x000fea0003800000 */
.L_x_349:
        /* <DEDUP_REMOVED lines=13> */
.L_x_352:
[----:B------:R-:W-:Y:S05]  /*19460*/  BSYNC B1 ;  /* 0x0000000000017941 */ /* 0x000fea0003800000 */
.L_x_351:
        /* <DEDUP_REMOVED lines=13> */
.L_x_354:
[----:B------:R-:W-:Y:S05]  /*19540*/  BSYNC B1 ;  /* 0x0000000000017941 */ /* 0x000fea0003800000 */
.L_x_353:
        /* <DEDUP_REMOVED lines=13> */
.L_x_356:
[----:B------:R-:W-:Y:S05]  /*19620*/  BSYNC B1 ;  /* 0x0000000000017941 */ /* 0x000fea0003800000 */
.L_x_355:
        /* <DEDUP_REMOVED lines=13> */
.L_x_358:
[----:B------:R-:W-:Y:S05]  /*19700*/  BSYNC B1 ;  /* 0x0000000000017941 */ /* 0x000fea0003800000 */
.L_x_357:
        /* <DEDUP_REMOVED lines=13> */
.L_x_360:
[----:B------:R-:W-:Y:S05]  /*197e0*/  BSYNC B1 ;  /* 0x0000000000017941 */ /* 0x000fea0003800000 */
.L_x_359:
        /* <DEDUP_REMOVED lines=13> */
.L_x_362:
[----:B------:R-:W-:Y:S05]  /*198c0*/  BSYNC B1 ;  /* 0x0000000000017941 */ /* 0x000fea0003800000 */
.L_x_361:
        /* <DEDUP_REMOVED lines=13> */
.L_x_364:
[----:B------:R-:W-:Y:S05]  /*199a0*/  BSYNC B1 ;  /* 0x0000000000017941 */ /* 0x000fea0003800000 */
.L_x_363:
        /* <DEDUP_REMOVED lines=13> */
.L_x_366:
[----:B------:R-:W-:Y:S05]  /*19a80*/  BSYNC B1 ;  /* 0x0000000000017941 */ /* 0x000fea0003800000 */
.L_x_365:
        /* <DEDUP_REMOVED lines=13> */
.L_x_368:
[----:B------:R-:W-:Y:S05]  /*19b60*/  BSYNC B1 ;  /* 0x0000000000017941 */ /* 0x000fea0003800000 */
.L_x_367:
        /* <DEDUP_REMOVED lines=13> */
.L_x_370:
[----:B------:R-:W-:Y:S05]  /*19c40*/  BSYNC B1 ;  /* 0x0000000000017941 */ /* 0x000fea0003800000 */
.L_x_369:
        /* <DEDUP_REMOVED lines=13> */
.L_x_372:
[----:B------:R-:W-:Y:S05]  /*19d20*/  BSYNC B1 ;  /* 0x0000000000017941 */ /* 0x000fea0003800000 */
.L_x_371:
        /* <DEDUP_REMOVED lines=13> */
.L_x_374:
[----:B------:R-:W-:Y:S05]  /*19e00*/  BSYNC B1 ;  /* 0x0000000000017941 */ /* 0x000fea0003800000 */
.L_x_373:
        /* <DEDUP_REMOVED lines=13> */
.L_x_376:
[----:B------:R-:W-:Y:S05]  /*19ee0*/  BSYNC B1 ;  /* 0x0000000000017941 */ /* 0x000fea0003800000 */
.L_x_375:
        /* <DEDUP_REMOVED lines=13> */
.L_x_378:
[----:B------:R-:W-:Y:S05]  /*19fc0*/  BSYNC B1 ;  /* 0x0000000000017941 */ /* 0x000fea0003800000 */
.L_x_377:
        /* <DEDUP_REMOVED lines=13> */
.L_x_380:
[----:B------:R-:W-:Y:S05]  /*1a0a0*/  BSYNC B1 ;  /* 0x0000000000017941 */ /* 0x000fea0003800000 */
.L_x_379:
        /* <DEDUP_REMOVED lines=13> */
.L_x_382:
[----:B------:R-:W-:Y:S05]  /*1a180*/  BSYNC B1 ;  /* 0x0000000000017941 */ /* 0x000fea0003800000 */
.L_x_381:
        /* <DEDUP_REMOVED lines=13> */
.L_x_384:
[----:B------:R-:W-:Y:S05]  /*1a260*/  BSYNC B1 ;  /* 0x0000000000017941 */ /* 0x000fea0003800000 */
.L_x_383:
        /* <DEDUP_REMOVED lines=13> */
.L_x_386:
[----:B------:R-:W-:Y:S05]  /*1a340*/  BSYNC B1 ;  /* 0x0000000000017941 */ /* 0x000fea0003800000 */
.L_x_385:
        /* <DEDUP_REMOVED lines=13> */
.L_x_388:
[----:B------:R-:W-:Y:S05]  /*1a420*/  BSYNC B1 ;  /* 0x0000000000017941 */ /* 0x000fea0003800000 */
.L_x_387:
        /* <DEDUP_REMOVED lines=13> */
.L_x_390:
[----:B------:R-:W-:Y:S05]  /*1a500*/  BSYNC B1 ;  /* 0x0000000000017941 */ /* 0x000fea0003800000 */
.L_x_389:
        /* <DEDUP_REMOVED lines=13> */
.L_x_392:
[----:B------:R-:W-:Y:S05]  /*1a5e0*/  BSYNC B1 ;  /* 0x0000000000017941 */ /* 0x000fea0003800000 */
.L_x_391:
        /* <DEDUP_REMOVED lines=13> */
.L_x_394:
[----:B------:R-:W-:Y:S05]  /*1a6c0*/  BSYNC B1 ;  /* 0x0000000000017941 */ /* 0x000fea0003800000 */
.L_x_393:
        /* <DEDUP_REMOVED lines=13> */
.L_x_396:
[----:B------:R-:W-:Y:S05]  /*1a7a0*/  BSYNC B1 ;  /* 0x0000000000017941 */ /* 0x000fea0003800000 */
.L_x_395:
        /* <DEDUP_REMOVED lines=13> */
.L_x_398:
[----:B------:R-:W-:Y:S05]  /*1a880*/  BSYNC B1 ;  /* 0x0000000000017941 */ /* 0x000fea0003800000 */
.L_x_397:
        /* <DEDUP_REMOVED lines=13> */
.L_x_400:
[----:B------:R-:W-:Y:S05]  /*1a960*/  BSYNC B1 ;  /* 0x0000000000017941 */ /* 0x000fea0003800000 */
.L_x_399:
        /* <DEDUP_REMOVED lines=13> */
.L_x_402:
[----:B------:R-:W-:Y:S05]  /*1aa40*/  BSYNC B1 ;  /* 0x0000000000017941 */ /* 0x000fea0003800000 */
.L_x_401:
        /* <DEDUP_REMOVED lines=13> */
.L_x_404:
[----:B------:R-:W-:Y:S05]  /*1ab20*/  BSYNC B1 ;  /* 0x0000000000017941 */ /* 0x000fea0003800000 */
.L_x_403:
        /* <DEDUP_REMOVED lines=13> */
.L_x_406:
[----:B------:R-:W-:Y:S05]  /*1ac00*/  BSYNC B1 ;  /* 0x0000000000017941 */ /* 0x000fea0003800000 */
.L_x_405:
        /* <DEDUP_REMOVED lines=13> */
.L_x_408:
[----:B------:R-:W-:Y:S05]  /*1ace0*/  BSYNC B1 ;  /* 0x0000000000017941 */ /* 0x000fea0003800000 */
.L_x_407:
        /* <DEDUP_REMOVED lines=13> */
.L_x_410:
[----:B------:R-:W-:Y:S05]  /*1adc0*/  BSYNC B1 ;  /* 0x0000000000017941 */ /* 0x000fea0003800000 */
.L_x_409:
        /* <DEDUP_REMOVED lines=13> */
.L_x_412:
[----:B------:R-:W-:Y:S05]  /*1aea0*/  BSYNC B1 ;  /* 0x0000000000017941 */ /* 0x000fea0003800000 */
.L_x_411:
        /* <DEDUP_REMOVED lines=13> */
.L_x_414:
[----:B------:R-:W-:Y:S05]  /*1af80*/  BSYNC B1 ;  /* 0x0000000000017941 */ /* 0x000fea0003800000 */
.L_x_413:
        /* <DEDUP_REMOVED lines=13> */
.L_x_416:
[----:B------:R-:W-:Y:S05]  /*1b060*/  BSYNC B1 ;  /* 0x0000000000017941 */ /* 0x000fea0003800000 */
.L_x_415:
        /* <DEDUP_REMOVED lines=13> */
.L_x_418:
[----:B------:R-:W-:Y:S05]  /*1b140*/  BSYNC B1 ;  /* 0x0000000000017941 */ /* 0x000fea0003800000 */
.L_x_417:
        /* <DEDUP_REMOVED lines=13> */
.L_x_420:
[----:B------:R-:W-:Y:S05]  /*1b220*/  BSYNC B1 ;  /* 0x0000000000017941 */ /* 0x000fea0003800000 */
.L_x_419:
        /* <DEDUP_REMOVED lines=13> */
.L_x_422:
[----:B------:R-:W-:Y:S05]  /*1b300*/  BSYNC B1 ;  /* 0x0000000000017941 */ /* 0x000fea0003800000 */
.L_x_421:
        /* <DEDUP_REMOVED lines=13> */
.L_x_424:
[----:B------:R-:W-:Y:S05]  /*1b3e0*/  BSYNC B1 ;  /* 0x0000000000017941 */ /* 0x000fea0003800000 */
.L_x_423:
        /* <DEDUP_REMOVED lines=13> */
.L_x_426:
[----:B------:R-:W-:Y:S05]  /*1b4c0*/  BSYNC B1 ;  /* 0x0000000000017941 */ /* 0x000fea0003800000 */
.L_x_425:
        /* <DEDUP_REMOVED lines=13> */
.L_x_428:
[----:B------:R-:W-:Y:S05]  /*1b5a0*/  BSYNC B1 ;  /* 0x0000000000017941 */ /* 0x000fea0003800000 */
.L_x_427:
        /* <DEDUP_REMOVED lines=13> */
.L_x_430:
[----:B------:R-:W-:Y:S05]  /*1b680*/  BSYNC B1 ;  /* 0x0000000000017941 */ /* 0x000fea0003800000 */
.L_x_429:
        /* <DEDUP_REMOVED lines=13> */
.L_x_432:
[----:B------:R-:W-:Y:S05]  /*1b760*/  BSYNC B1 ;  /* 0x0000000000017941 */ /* 0x000fea0003800000 */
.L_x_431:
        /* <DEDUP_REMOVED lines=13> */
.L_x_434:
[----:B------:R-:W-:Y:S05]  /*1b840*/  BSYNC B1 ;  /* 0x0000000000017941 */ /* 0x000fea0003800000 */
.L_x_433:
        /* <DEDUP_REMOVED lines=13> */
.L_x_436:
[----:B------:R-:W-:Y:S05]  /*1b920*/  BSYNC B1 ;  /* 0x0000000000017941 */ /* 0x000fea0003800000 */
.L_x_435:
        /* <DEDUP_REMOVED lines=13> */
.L_x_438:
[----:B------:R-:W-:Y:S05]  /*1ba00*/  BSYNC B1 ;  /* 0x0000000000017941 */ /* 0x000fea0003800000 */
.L_x_437:
        /* <DEDUP_REMOVED lines=13> */
.L_x_440:
[----:B------:R-:W-:Y:S05]  /*1bae0*/  BSYNC B1 ;  /* 0x0000000000017941 */ /* 0x000fea0003800000 */
.L_x_439:
        /* <DEDUP_REMOVED lines=13> */
.L_x_442:
[----:B------:R-:W-:Y:S05]  /*1bbc0*/  BSYNC B1 ;  /* 0x0000000000017941 */ /* 0x000fea0003800000 */
.L_x_441:
        /* <DEDUP_REMOVED lines=13> */
.L_x_444:
[----:B------:R-:W-:Y:S05]  /*1bca0*/  BSYNC B1 ;  /* 0x0000000000017941 */ /* 0x000fea0003800000 */
.L_x_443:
        /* <DEDUP_REMOVED lines=13> */
.L_x_446:
[----:B------:R-:W-:Y:S05]  /*1bd80*/  BSYNC B1 ;  /* 0x0000000000017941 */ /* 0x000fea0003800000 */
.L_x_445:
        /* <DEDUP_REMOVED lines=13> */
.L_x_448:
[----:B------:R-:W-:Y:S05]  /*1be60*/  BSYNC B1 ;  /* 0x0000000000017941 */ /* 0x000fea0003800000 */
.L_x_447:
        /* <DEDUP_REMOVED lines=13> */
.L_x_450:
[----:B------:R-:W-:Y:S05]  /*1bf40*/  BSYNC B1 ;  /* 0x0000000000017941 */ /* 0x000fea0003800000 */
.L_x_449:
        /* <DEDUP_REMOVED lines=13> */
.L_x_452:
[----:B------:R-:W-:Y:S05]  /*1c020*/  BSYNC B1 ;  /* 0x0000000000017941 */ /* 0x000fea0003800000 */
.L_x_451:
        /* <DEDUP_REMOVED lines=13> */
.L_x_454:
[----:B------:R-:W-:Y:S05]  /*1c100*/  BSYNC B1 ;  /* 0x0000000000017941 */ /* 0x000fea0003800000 */
.L_x_453:
        /* <DEDUP_REMOVED lines=13> */
.L_x_456:
[----:B------:R-:W-:Y:S05]  /*1c1e0*/  BSYNC B1 ;  /* 0x0000000000017941 */ /* 0x000fea0003800000 */
.L_x_455:
        /* <DEDUP_REMOVED lines=13> */
.L_x_458:
[----:B------:R-:W-:Y:S05]  /*1c2c0*/  BSYNC B1 ;  /* 0x0000000000017941 */ /* 0x000fea0003800000 */
.L_x_457:
        /* <DEDUP_REMOVED lines=13> */
.L_x_460:
[----:B------:R-:W-:Y:S05]  /*1c3a0*/  BSYNC B1 ;  /* 0x0000000000017941 */ /* 0x000fea0003800000 */
.L_x_459:
        /* <DEDUP_REMOVED lines=13> */
.L_x_462:
[----:B------:R-:W-:Y:S05]  /*1c480*/  BSYNC B1 ;  /* 0x0000000000017941 */ /* 0x000fea0003800000 */
.L_x_461:
        /* <DEDUP_REMOVED lines=13> */
.L_x_464:
[----:B------:R-:W-:Y:S05]  /*1c560*/  BSYNC B1 ;  /* 0x0000000000017941 */ /* 0x000fea0003800000 */
.L_x_463:
        /* <DEDUP_REMOVED lines=13> */
.L_x_466:
[----:B------:R-:W-:Y:S05]  /*1c640*/  BSYNC B1 ;  /* 0x0000000000017941 */ /* 0x000fea0003800000 */
.L_x_465:
        /* <DEDUP_REMOVED lines=13> */
.L_x_468:
[----:B------:R-:W-:Y:S05]  /*1c720*/  BSYNC B1 ;  /* 0x0000000000017941 */ /* 0x000fea0003800000 */
.L_x_467:
        /* <DEDUP_REMOVED lines=13> */
.L_x_470:
[----:B------:R-:W-:Y:S05]  /*1c800*/  BSYNC B1 ;  /* 0x0000000000017941 */ /* 0x000fea0003800000 */
.L_x_469:
        /* <DEDUP_REMOVED lines=13> */
.L_x_472:
[----:B------:R-:W-:Y:S05]  /*1c8e0*/  BSYNC B1 ;  /* 0x0000000000017941 */ /* 0x000fea0003800000 */
.L_x_471:
        /* <DEDUP_REMOVED lines=13> */
.L_x_474:
[----:B------:R-:W-:Y:S05]  /*1c9c0*/  BSYNC B1 ;  /* 0x0000000000017941 */ /* 0x000fea0003800000 */
.L_x_473:
        /* <DEDUP_REMOVED lines=13> */
.L_x_476:
[----:B------:R-:W-:Y:S05]  /*1caa0*/  BSYNC B1 ;  /* 0x0000000000017941 */ /* 0x000fea0003800000 */
.L_x_475:
        /* <DEDUP_REMOVED lines=13> */
.L_x_478:
[----:B------:R-:W-:Y:S05]  /*1cb80*/  BSYNC B1 ;  /* 0x0000000000017941 */ /* 0x000fea0003800000 */
.L_x_477:
        /* <DEDUP_REMOVED lines=13> */
.L_x_480:
[----:B------:R-:W-:Y:S05]  /*1cc60*/  BSYNC B1 ;  /* 0x0000000000017941 */ /* 0x000fea0003800000 */
.L_x_479:
        /* <DEDUP_REMOVED lines=13> */
.L_x_482:
[----:B------:R-:W-:Y:S05]  /*1cd40*/  BSYNC B1 ;  /* 0x0000000000017941 */ /* 0x000fea0003800000 */
.L_x_481:
        /* <DEDUP_REMOVED lines=13> */
.L_x_484:
[----:B------:R-:W-:Y:S05]  /*1ce20*/  BSYNC B1 ;  /* 0x0000000000017941 */ /* 0x000fea0003800000 */
.L_x_483:
        /* <DEDUP_REMOVED lines=13> */
.L_x_486:
[----:B------:R-:W-:Y:S05]  /*1cf00*/  BSYNC B1 ;  /* 0x0000000000017941 */ /* 0x000fea0003800000 */
.L_x_485:
        /* <DEDUP_REMOVED lines=13> */
.L_x_488:
[----:B------:R-:W-:Y:S05]  /*1cfe0*/  BSYNC B1 ;  /* 0x0000000000017941 */ /* 0x000fea0003800000 */
.L_x_487:
        /* <DEDUP_REMOVED lines=13> */
.L_x_490:
[----:B------:R-:W-:Y:S05]  /*1d0c0*/  BSYNC B1 ;  /* 0x0000000000017941 */ /* 0x000fea0003800000 */
.L_x_489:
        /* <DEDUP_REMOVED lines=13> */
.L_x_492:
[----:B------:R-:W-:Y:S05]  /*1d1a0*/  BSYNC B1 ;  /* 0x0000000000017941 */ /* 0x000fea0003800000 */
.L_x_491:
        /* <DEDUP_REMOVED lines=13> */
.L_x_494:
[----:B------:R-:W-:Y:S05]  /*1d280*/  BSYNC B1 ;  /* 0x0000000000017941 */ /* 0x000fea0003800000 */
.L_x_493:
        /* <DEDUP_REMOVED lines=13> */
.L_x_496:
[----:B------:R-:W-:Y:S05]  /*1d360*/  BSYNC B1 ;  /* 0x0000000000017941 */ /* 0x000fea0003800000 */
.L_x_495:
        /* <DEDUP_REMOVED lines=13> */
.L_x_498:
[----:B------:R-:W-:Y:S05]  /*1d440*/  BSYNC B1 ;  /* 0x0000000000017941 */ /* 0x000fea0003800000 */
.L_x_497:
        /* <DEDUP_REMOVED lines=13> */
.L_x_500:
[----:B------:R-:W-:Y:S05]  /*1d520*/  BSYNC B1 ;  /* 0x0000000000017941 */ /* 0x000fea0003800000 */
.L_x_499:
        /* <DEDUP_REMOVED lines=13> */
.L_x_502:
[----:B------:R-:W-:Y:S05]  /*1d600*/  BSYNC B1 ;  /* 0x0000000000017941 */ /* 0x000fea0003800000 */
.L_x_501:
        /* <DEDUP_REMOVED lines=13> */
.L_x_504:
[----:B------:R-:W-:Y:S05]  /*1d6e0*/  BSYNC B1 ;  /* 0x0000000000017941 */ /* 0x000fea0003800000 */
.L_x_503:
        /* <DEDUP_REMOVED lines=13> */
.L_x_506:
[----:B------:R-:W-:Y:S05]  /*1d7c0*/  BSYNC B1 ;  /* 0x0000000000017941 */ /* 0x000fea0003800000 */
.L_x_505:
        /* <DEDUP_REMOVED lines=13> */
.L_x_508:
[----:B------:R-:W-:Y:S05]  /*1d8a0*/  BSYNC B1 ;  /* 0x0000000000017941 */ /* 0x000fea0003800000 */
.L_x_507:
        /* <DEDUP_REMOVED lines=13> */
.L_x_510:
[----:B------:R-:W-:Y:S05]  /*1d980*/  BSYNC B1 ;  /* 0x0000000000017941 */ /* 0x000fea0003800000 */
.L_x_509:
        /* <DEDUP_REMOVED lines=13> */
.L_x_512:
[----:B------:R-:W-:Y:S05]  /*1da60*/  BSYNC B1 ;  /* 0x0000000000017941 */ /* 0x000fea0003800000 */
.L_x_511:
        /* <DEDUP_REMOVED lines=13> */
.L_x_514:
[----:B------:R-:W-:Y:S05]  /*1db40*/  BSYNC B1 ;  /* 0x0000000000017941 */ /* 0x000fea0003800000 */
.L_x_513:
        /* <DEDUP_REMOVED lines=13> */
.L_x_516:
[----:B------:R-:W-:Y:S05]  /*1dc20*/  BSYNC B1 ;  /* 0x0000000000017941 */ /* 0x000fea0003800000 */
.L_x_515:
        /* <DEDUP_REMOVED lines=13> */
.L_x_518:
[----:B------:R-:W-:Y:S05]  /*1dd00*/  BSYNC B1 ;  /* 0x0000000000017941 */ /* 0x000fea0003800000 */
.L_x_517:
        /* <DEDUP_REMOVED lines=13> */
.L_x_520:
[----:B------:R-:W-:Y:S05]  /*1dde0*/  BSYNC B1 ;  /* 0x0000000000017941 */ /* 0x000fea0003800000 */
.L_x_519:
        /* <DEDUP_REMOVED lines=13> */
.L_x_522:
[----:B------:R-:W-:Y:S05]  /*1dec0*/  BSYNC B1 ;  /* 0x0000000000017941 */ /* 0x000fea0003800000 */
.L_x_521:
        /* <DEDUP_REMOVED lines=13> */
.L_x_524:
[----:B------:R-:W-:Y:S05]  /*1dfa0*/  BSYNC B1 ;  /* 0x0000000000017941 */ /* 0x000fea0003800000 */
.L_x_523:
        /* <DEDUP_REMOVED lines=13> */
.L_x_526:
[----:B------:R-:W-:Y:S05]  /*1e080*/  BSYNC B1 ;  /* 0x0000000000017941 */ /* 0x000fea0003800000 */
.L_x_525:
        /* <DEDUP_REMOVED lines=13> */
.L_x_528:
[----:B------:R-:W-:Y:S05]  /*1e160*/  BSYNC B1 ;  /* 0x0000000000017941 */ /* 0x000fea0003800000 */
.L_x_527:
        /* <DEDUP_REMOVED lines=13> */
.L_x_530:
[----:B------:R-:W-:Y:S05]  /*1e240*/  BSYNC B1 ;  /* 0x0000000000017941 */ /* 0x000fea0003800000 */
.L_x_529:
        /* <DEDUP_REMOVED lines=13> */
.L_x_532:
[----:B------:R-:W-:Y:S05]  /*1e320*/  BSYNC B1 ;  /* 0x0000000000017941 */ /* 0x000fea0003800000 */
.L_x_531:
        /* <DEDUP_REMOVED lines=13> */
.L_x_534:
[----:B------:R-:W-:Y:S05]  /*1e400*/  BSYNC B1 ;  /* 0x0000000000017941 */ /* 0x000fea0003800000 */
.L_x_533:
        /* <DEDUP_REMOVED lines=13> */
.L_x_536:
[----:B------:R-:W-:Y:S05]  /*1e4e0*/  BSYNC B1 ;  /* 0x0000000000017941 */ /* 0x000fea0003800000 */
.L_x_535:
        /* <DEDUP_REMOVED lines=13> */
.L_x_538:
[----:B------:R-:W-:Y:S05]  /*1e5c0*/  BSYNC B1 ;  /* 0x0000000000017941 */ /* 0x000fea0003800000 */
.L_x_537:
        /* <DEDUP_REMOVED lines=13> */
.L_x_540:
[----:B------:R-:W-:Y:S05]  /*1e6a0*/  BSYNC B1 ;  /* 0x0000000000017941 */ /* 0x000fea0003800000 */
.L_x_539:
[----:B--234-:R-:W2:Y:S01]  /*1e6b0*/  LDL.LU R3, [R1+0x448] ;  /* 0x0004480001037983 */ /* 0x01cea20000300800 */
[----:B-----5:R-:W-:Y:S01]  /*1e6c0*/  LOP3.LUT R6, R6, 0xff, RZ, 0xc0, !PT ;  /* 0x000000ff06067812 */ /* 0x020fe200078ec0ff */
[----:B------:R-:W-:Y:S01]  /*1e6d0*/  BSSY B1, `(.L_x_541) ;  /* 0x000000b000017945 */ /* 0x000fe20003800000 */
[----:B------:R-:W-:Y:S02]  /*1e6e0*/  ISETP.LT.OR P2, PT, R0, 0xf9, !P1 ;  /* 0x000000f90000780c */ /* 0x000fe40004f41670 */
[----:B------:R-:W-:Y:S02]  /*1e6f0*/  F2FP.F16.E5M2.UNPACK_B R6, R6 ;  /* 0x00000006ff06723e */ /* 0x000fe400020004ff */
[----:B------:R-:W-:-:S03]  /*1e700*/  PRMT R2, RZ, 0x7610, R2 ;  /* 0x00007610ff027816 */ /* 0x000fc60000000002 */
[----:B------:R-:W-:-:S05]  /*1e710*/  HADD2.F32 R6, -RZ, R6.H0_H0 ;  /* 0x20000006ff067230 */ /* 0x000fca0000004100 */
[----:B------:R-:W-:-:S04]  /*1e720*/  FMUL R6, R6, UR22 ;  /* 0x0000001606067c20 */ /* 0x000fc80008400000 */
[----:B--2---:R-:W-:-:S05]  /*1e730*/  FFMA R6, R3, UR15, R6 ;  /* 0x0000000f03067c23 */ /* 0x004fca0008000006 */
[----:B------:R-:W-:-:S05]  /*1e740*/  F2FP.SATFINITE.E5M2.F32.PACK_AB_MERGE_C R3, RZ, R6, RZ ;  /* 0x00000006ff03723e */ /* 0x000fca00048060ff */
[----:B------:R2:W-:Y:S01]  /*1e750*/  @!P0 STG.E.U8 desc[UR20][R30.64+0xf9], R3 ;  /* 0x0000f9031e008986 */ /* 0x0005e2000c101114 */
[----:B------:R-:W-:Y:S05]  /*1e760*/  @P2 BRA `(.L_x_542) ;  /* 0x0000000000042947 */ /* 0x000fea0003800000 */
[----:B------:R3:W5:Y:S02]  /*1e770*/  LDG.E.U8 R2, desc[UR20][R4.64+0xf8] ;  /* 0x0000f81404027981 */ /* 0x000764000c1e1100 */
.L_x_542:
[----:B------:R-:W-:Y:S05]  /*1e780*/  BSYNC B1 ;  /* 0x0000000000017941 */ /* 0x000fea0003800000 */
.L_x_541:
[----:B--2---:R-:W2:Y:S01]  /*1e790*/  LDL.LU R3, [R1+0x44c] ;  /* 0x00044c0001037983 */ /* 0x004ea20000300800 */
        /* <DEDUP_REMOVED lines=12> */
.L_x_544:
[----:B------:R-:W-:Y:S05]  /*1e860*/  BSYNC B1 ;  /* 0x0000000000017941 */ /* 0x000fea0003800000 */
.L_x_543:
[----:B------:R-:W-:Y:S05]  /*1e870*/  @P1 BRA `(.L_x_545) ;  /* 0x0000004800881947 */ /* 0x000fea0003800000 */
[----:B------:R-:W2:Y:S01]  /*1e880*/  LDL.LU R2, [R1+0x450] ;  /* 0x0004500001027983 */ /* 0x000ea20000300800 */
[----:B-----5:R-:W-:-:S04]  /*1e890*/  LOP3.LUT R0, R0, 0xff, RZ, 0xc0, !PT ;  /* 0x000000ff00007812 */ /* 0x020fc800078ec0ff */
[----:B------:R-:W-:-:S05]  /*1e8a0*/  F2FP.F16.E5M2.UNPACK_B R0, R0 ;  /* 0x00000000ff00723e */ /* 0x000fca00020004ff */
[----:B------:R-:W-:-:S05]  /*1e8b0*/  HADD2.F32 R0, -RZ, R0.H0_H0 ;  /* 0x20000000ff007230 */ /* 0x000fca0000004100 */
[----:B------:R-:W-:-:S04]  /*1e8c0*/  FMUL R0, R0, UR22 ;  /* 0x0000001600007c20 */ /* 0x000fc80008400000 */
[----:B--2---:R-:W-:-:S05]  /*1e8d0*/  FFMA R0, R2, UR15, R0 ;  /* 0x0000000f02007c23 */ /* 0x004fca0008000000 */
[----:B------:R-:W-:-:S05]  /*1e8e0*/  F2FP.SATFINITE.E5M2.F32.PACK_AB_MERGE_C R3, RZ, R0, RZ ;  /* 0x00000000ff03723e */ /* 0x000fca00048060ff */
[----:B------:R2:W-:Y:S01]  /*1e8f0*/  STG.E.U8 desc[UR20][R28.64+0xf9], R3 ;  /* 0x0000f9031c007986 */ /* 0x0005e2000c101114 */
[----:B------:R-:W-:Y:S05]  /*1e900*/  BRA `(.L_x_545) ;  /* 0x0000004800647947 */ /* 0x000fea0003800000 */
.L_x_32:
[----:B------:R-:W-:Y:S01]  /*1e910*/  ISETP.GE.AND P3, PT, R34, 0x1, PT ;  /* 0x000000012200780c */ /* 0x000fe20003f66270 */
[----:B------:R-:W-:Y:S01]  /*1e920*/  FMUL R3, R3, UR15 ;  /* 0x0000000f03037c20 */ /* 0x000fe20008400000 */
[----:B------:R-:W3:Y:S02]  /*1e930*/  LDL.LU R2, [R1+0x200] ;  /* 0x0002000001027983 */ /* 0x000ee40000300800 */
[----:B------:R-:W-:Y:S02]  /*1e940*/  ISETP.LT.OR P0, PT, R0, 0x1, !P3 ;  /* 0x000000010000780c */ /* 0x000fe40005f01670 */
[----:B------:R-:W-:Y:S01]  /*1e950*/  F2FP.SATFINITE.E5M2.F32.PACK_AB_MERGE_C R3, RZ, R3, RZ ;  /* 0x00000003ff03723e */ /* 0x000fe200048060ff */
[----:B------:R-:W-:Y:S01]  /*1e960*/  FMUL R4, R4, UR15 ;  /* 0x0000000f04047c20 */ /* 0x000fe20008400000 */
[----:B------:R-:W-:Y:S01]  /*1e970*/  ISETP.GE.AND P2, PT, R34, 0x9, PT ;  /* 0x000000092200780c */ /* 0x000fe20003f46270 */
[----:B------:R-:W-:Y:S01]  /*1e980*/  FMUL R5, R5, UR15 ;  /* 0x0000000f05057c20 */ /* 0x000fe20008400000 */
[----:B------:R-:W-:Y:S01]  /*1e990*/  ISETP.LT.OR P1, PT, R0, 0x9, !P3 ;  /* 0x000000090000780c */ /* 0x000fe20005f21670 */
[----:B------:R-:W-:Y:S01]  /*1e9a0*/  FMUL R6, R6, UR15 ;  /* 0x0000000f06067c20 */ /* 0x000fe20008400000 */
[----:B------:R-:W-:Y:S01]  /*1e9b0*/  FMUL R7, R7, UR15 ;  /* 0x0000000f07077c20 */ /* 0x000fe20008400000 */
[----:B------:R-:W-:Y:S01]  /*1e9c0*/  FMUL R8, R8, UR15 ;  /* 0x0000000f08087c20 */ /* 0x000fe20008400000 */
[----:B------:R-:W-:Y:S01]  /*1e9d0*/  FMUL R9, R9, UR15 ;  /* 0x0000000f09097c20 */ /* 0x000fe20008400000 */
[----:B------:R-:W-:Y:S01]  /*1e9e0*/  FMUL R10, R10, UR15 ;  /* 0x0000000f0a0a7c20 */ /* 0x000fe20008400000 */
[----:B------:R-:W-:Y:S01]  /*1e9f0*/  FMUL R11, R11, UR15 ;  /* 0x0000000f0b0b7c20 */ /* 0x000fe20008400000 */
[----:B------:R0:W-:Y:S01]  /*1ea00*/  @!P0 STG.E.U8 desc[UR20][R24.64], R3 ;  /* 0x0000000318008986 */ /* 0x0001e2000c101114 */
[----:B------:R-:W-:-:S02]  /*1ea10*/  ISETP.LT.OR P0, PT, R0, 0x2, !P3 ;  /* 0x000000020000780c */ /* 0x000fc40005f01670 */
[----:B------:R-:W-:Y:S01]  /*1ea20*/  F2FP.SATFINITE.E5M2.F32.PACK_AB_MERGE_C R4, RZ, R4, RZ ;  /* 0x00000004ff04723e */ /* 0x000fe200048060ff */
[----:B------:R-:W-:Y:S01]  /*1ea30*/  FMUL R12, R12, UR15 ;  /* 0x0000000f0c0c7c20 */ /* 0x000fe20008400000 */
[----:B------:R-:W-:Y:S01]  /*1ea40*/  F2FP.SATFINITE.E5M2.F32.PACK_AB_MERGE_C R5, RZ, R5, RZ ;  /* 0x00000005ff05723e */ /* 0x000fe200048060ff */
[----:B------:R-:W-:Y:S01]  /*1ea50*/  FMUL R13, R13, UR15 ;  /* 0x0000000f0d0d7c20 */ /* 0x000fe20008400000 */
[----:B------:R-:W-:Y:S01]  /*1ea60*/  FMUL R14, R14, UR15 ;  /* 0x0000000f0e0e7c20 */ /* 0x000fe20008400000 */
[----:B------:R-:W-:Y:S01]  /*1ea70*/  FMUL R15, R15, UR15 ;  /* 0x0000000f0f0f7c20 */ /* 0x000fe20008400000 */
[----:B------:R-:W-:Y:S01]  /*1ea80*/  FMUL R16, R16, UR15 ;  /* 0x0000000f10107c20 */ /* 0x000fe20008400000 */
[----:B------:R-:W-:Y:S01]  /*1ea90*/  FMUL R17, R17, UR15 ;  /* 0x0000000f11117c20 */ /* 0x000fe20008400000 */
[----:B------:R-:W-:Y:S01]  /*1eaa0*/  FMUL R18, R18, UR15 ;  /* 0x0000000f12127c20 */ /* 0x000fe20008400000 */
[----:B------:R-:W-:Y:S01]  /*1eab0*/  FMUL R19, R19, UR15 ;  /* 0x0000000f13137c20 */ /* 0x000fe20008400000 */
[----:B------:R-:W-:Y:S01]  /*1eac0*/  FMUL R20, R20, UR15 ;  /* 0x0000000f14147c20 */ /* 0x000fe20008400000 */
[----:B------:R-:W-:Y:S01]  /*1ead0*/  @!P0 STG.E.U8 desc[UR20][R24.64+0x1], R4 ;  /* 0x0000010418008986 */ /* 0x000fe2000c101114 */
[----:B------:R-:W-:-:S02]  /*1eae0*/  ISETP.LT.OR P0, PT, R0, 0x1, !P2 ;  /* 0x000000010000780c */ /* 0x000fc40005701670 */
[----:B------:R-:W-:Y:S01]  /*1eaf0*/  F2FP.SATFINITE.E5M2.F32.PACK_AB_MERGE_C R6, RZ, R6, RZ ;  /* 0x00000006ff06723e */ /* 0x000fe200048060ff */
[----:B------:R-:W-:Y:S01]  /*1eb00*/  FMUL R21, R21, UR15 ;  /* 0x0000000f15157c20 */ /* 0x000fe20008400000 */
[----:B------:R-:W4:Y:S09]  /*1eb10*/  LDL.LU R41, [R1+0x204] ;  /* 0x0002040001297983 */ /* 0x000f320000300800 */
[----:B------:R1:W-:Y:S01]  /*1eb20*/  @!P0 STG.E.U8 desc[UR20][R26.64], R5 ;  /* 0x000000051a008986 */ /* 0x0003e2000c101114 */
[----:B------:R-:W-:-:S02]  /*1eb30*/  ISETP.LT.OR P0, PT, R0, 0x2, !P2 ;  /* 0x000000020000780c */ /* 0x000fc40005701670 */
[----:B------:R-:W-:Y:S01]  /*1eb40*/  F2FP.SATFINITE.E5M2.F32.PACK_AB_MERGE_C R7, RZ, R7, RZ ;  /* 0x00000007ff07723e */ /* 0x000fe200048060ff */
[----:B------:R-:W5:Y:S01]  /*1eb50*/  LDL.LU R39, [R1+0x208] ;  /* 0x0002080001277983 */ /* 0x000f620000300800 */
[----:B------:R-:W-:Y:S02]  /*1eb60*/  F2FP.SATFINITE.E5M2.F32.PACK_AB_MERGE_C R8, RZ, R8, RZ ;  /* 0x00000008ff08723e */ /* 0x000fe400048060ff */
[----:B------:R-:W-:Y:S01]  /*1eb70*/  F2FP.SATFINITE.E5M2.F32.PACK_AB_MERGE_C R9, RZ, R9, RZ ;  /* 0x00000009ff09723e */ /* 0x000fe200048060ff */
[----:B------:R-:W-:Y:S01]  /*1eb80*/  FMUL R22, R22, UR15 ;  /* 0x0000000f16167c20 */ /* 0x000fe20008400000 */
[C---:B------:R-:W-:Y:S01]  /*1eb90*/  ISETP.LT.OR P5, PT, R0.reuse, 0xa, !P2 ;  /* 0x0000000a0000780c */ /* 0x040fe200057a1670 */
[----:B------:R-:W2:Y:S04]  /*1eba0*/  LDL.LU R35, [R1+0x20c] ;  /* 0x00020c0001237983 */ /* 0x000ea80000300800 */
[----:B------:R-:W-:Y:S01]  /*1ebb0*/  @!P0 STG.E.U8 desc[UR20][R26.64+0x1], R6 ;  /* 0x000001061a008986 */ /* 0x000fe2000c101114 */
[----:B------:R-:W-:-:S03]  /*1ebc0*/  ISETP.LT.OR P0, PT, R0, 0xa, !P3 ;  /* 0x0000000a0000780c */ /* 0x000fc60005f01670 */
[----:B------:R-:W-:Y:S01]  /*1ebd0*/  @!P1 STG.E.U8 desc[UR20][R24.64+0x8], R7 ;  /* 0x0000080718009986 */ /* 0x000fe2000c101114 */
[----:B------:R-:W-:Y:S02]  /*1ebe0*/  ISETP.LT.OR P1, PT, R0, 0x9, !P2 ;  /* 0x000000090000780c */ /* 0x000fe40005721670 */
[----:B------:R-:W-:Y:S01]  /*1ebf0*/  F2FP.SATFINITE.E5M2.F32.PACK_AB_MERGE_C R10, RZ, R10, RZ ;  /* 0x0000000aff0a723e */ /* 0x000fe200048060ff */
[----:B------:R-:W-:Y:S01]  /*1ec00*/  FMUL R152, R152, UR15 ;  /* 0x0000000f98987c20 */ /* 0x000fe20008400000 */
[----:B------:R-:W-:Y:S01]  /*1ec10*/  F2FP.SATFINITE.E5M2.F32.PACK_AB_MERGE_C R11, RZ, R11, RZ ;  /* 0x0000000bff0b723e */ /* 0x000fe200048060ff */
[----:B------:R-:W5:Y:S04]  /*1ec20*/  LDL.LU R33, [R1+0x210] ;  /* 0x0002100001217983 */ /* 0x000f680000300800 */
[----:B------:R-:W-:Y:S01]  /*1ec30*/  @!P0 STG.E.U8 desc[UR20][R24.64+0x9], R8 ;  /* 0x0000090818008986 */ /* 0x000fe2000c101114 */
[----:B------:R-:W-:-:S03]  /*1ec40*/  ISETP.LT.OR P0, PT, R0, 0x11, !P3 ;  /* 0x000000110000780c */ /* 0x000fc60005f01670 */
[----:B------:R-:W-:Y:S01]  /*1ec50*/  @!P1 STG.E.U8 desc[UR20][R26.64+0x8], R9 ;  /* 0x000008091a009986 */ /* 0x000fe2000c101114 */
[C---:B------:R-:W-:Y:S02]  /*1ec60*/  ISETP.LT.OR P1, PT, R0.reuse, 0x12, !P3 ;  /* 0x000000120000780c */ /* 0x040fe40005f21670 */
[----:B------:R-:W-:Y:S01]  /*1ec70*/  F2FP.SATFINITE.E5M2.F32.PACK_AB_MERGE_C R12, RZ, R12, RZ ;  /* 0x0000000cff0c723e */ /* 0x000fe200048060ff */
[----:B------:R-:W-:Y:S01]  /*1ec80*/  @!P5 STG.E.U8 desc[UR20][R26.64+0x9], R10 ;  /* 0x0000090a1a00d986 */ /* 0x000fe2000c101114 */
[C---:B------:R-:W-:Y:S02]  /*1ec90*/  ISETP.LT.OR P5, PT, R0.reuse, 0x11, !P2 ;  /* 0x000000110000780c */ /* 0x040fe400057a1670 */
[----:B------:R-:W-:Y:S01]  /*1eca0*/  F2FP.SATFINITE.E5M2.F32.PACK_AB_MERGE_C R13, RZ, R13, RZ ;  /* 0x0000000dff0d723e */ /* 0x000fe200048060ff */
[----:B------:R-:W5:Y:S01]  /*1ecb0*/  LDL.LU R32, [R1+0x214] ;  /* 0x0002140001207983 */ /* 0x000f620000300800 */
[----:B------:R-:W-:Y:S01]  /*1ecc0*/  F2FP.SATFINITE.E5M2.F32.PACK_AB_MERGE_C R14, RZ, R14, RZ ;  /* 0x0000000eff0e723e */ /* 0x000fe200048060ff */
[----:B------:R-:W-:Y:S01]  /*1ecd0*/  FMUL R23, R23, UR15 ;  /* 0x0000000f17177c20 */ /* 0x000fe20008400000 */
[----:B------:R-:W-:Y:S01]  /*1ece0*/  F2FP.SATFINITE.E5M2.F32.PACK_AB_MERGE_C R15, RZ, R15, RZ ;  /* 0x0000000fff0f723e */ /* 0x000fe200048060ff */
[----:B------:R-:W-:Y:S01]  /*1ecf0*/  @!P0 STG.E.U8 desc[UR20][R24.64+0x10], R11 ;  /* 0x0000100b18008986 */ /* 0x000fe2000c101114 */
[C---:B------:R-:W-:Y:S01]  /*1ed00*/  ISETP.LT.OR P0, PT, R0.reuse, 0x12, !P2 ;  /* 0x000000120000780c */ /* 0x040fe20005701670 */
[----:B------:R-:W-:Y:S01]  /*1ed10*/  FMUL R153, R153, UR15 ;  /* 0x0000000f99997c20 */ /* 0x000fe20008400000 */
[----:B------:R-:W-:Y:S01]  /*1ed20*/  F2FP.SATFINITE.E5M2.F32.PACK_AB_MERGE_C R16, RZ, R16, RZ ;  /* 0x00000010ff10723e */ /* 0x000fe200048060ff */
[----:B------:R-:W-:Y:S01]  /*1ed30*/  @!P1 STG.E.U8 desc[UR20][R24.64+0x11], R12 ;  /* 0x0000110c18009986 */ /* 0x000fe2000c101114 */
[----:B------:R-:W-:Y:S01]  /*1ed40*/  ISETP.LT.OR P1, PT, R0, 0x19, !P3 ;  /* 0x000000190000780c */ /* 0x000fe20005f21670 */
[----:B------:R-:W-:Y:S01]  /*1ed50*/  FMUL R154, R154, UR15 ;  /* 0x0000000f9a9a7c20 */ /* 0x000fe20008400000 */
[----:B------:R-:W-:Y:S01]  /*1ed60*/  F2FP.SATFINITE.E5M2.F32.PACK_AB_MERGE_C R17, RZ, R17, RZ ;  /* 0x00000011ff11723e */ /* 0x000fe200048060ff */
[----:B------:R-:W-:Y:S01]  /*1ed70*/  @!P5 STG.E.U8 desc[UR20][R26.64+0x10], R13 ;  /* 0x0000100d1a00d986 */ /* 0x000fe2000c101114 */
[----:B------:R-:W-:Y:S01]  /*1ed80*/  ISETP.LT.OR P5, PT, R0, 0x1a, !P3 ;  /* 0x0000001a0000780c */ /* 0x000fe20005fa1670 */
[----:B------:R-:W-:Y:S01]  /*1ed90*/  FMUL R156, R156, UR15 ;  /* 0x0000000f9c9c7c20 */ /* 0x000fe20008400000 */
        /* <DEDUP_REMOVED lines=20> */
[C---:B------:R-:W-:Y:S01]  /*1eee0*/  ISETP.LT.OR P6, PT, R0.reuse, 0x2a, !P2 ;  /* 0x0000002a0000780c */ /* 0x040fe200057c1670 */
        /* <DEDUP_REMOVED lines=36> */
[----:B------:R-:W-:Y:S01]  /*1f130*/  @!P6 STG.E.U8 desc[UR20][R26.64+0x29], R154 ;  /* 0x0000299a1a00e986 */ /* 0x000fe2000c101114 */
[C---:B------:R-:W-:Y:S01]  /*1f140*/  ISETP.LT.OR P6, PT, R0.reuse, 0x32, !P2 ;  /* 0x000000320000780c */ /* 0x040fe200057c1670 */
        /* <DEDUP_REMOVED lines=21> */
[----:B0-----:R-:W-:Y:S01]  /*1f2a0*/  F2FP.SATFINITE.E5M2.F32.PACK_AB_MERGE_C R3, RZ, R168, RZ ;  /* 0x000000a8ff03723e */ /* 0x001fe200048060ff */
        /* <DEDUP_REMOVED lines=11> */
[----:B-1----:R-:W-:Y:S01]  /*1f360*/  F2FP.SATFINITE.E5M2.F32.PACK_AB_MERGE_C R5, RZ, R170, RZ ;  /* 0x000000aaff05723e */ /* 0x002fe200048060ff */
        /* <DEDUP_REMOVED lines=20> */
[----:B------:R0:W-:Y:S01]  /*1f4b0*/  @!P1 STG.E.U8 desc[UR20][R24.64+0x49], R3 ;  /* 0x0000490318009986 */ /* 0x0001e2000c101114 */
[----:B------:R-:W-:Y:S01]  /*1f4c0*/  ISETP.LT.OR P1, PT, R0, 0x52, !P3 ;  /* 0x000000520000780c */ /* 0x000fe20005f21670 */
[----:B------:R-:W-:Y:S01]  /*1f4d0*/  FMUL R186, R186, UR15 ;  /* 0x0000000fbaba7c20 */ /* 0x000fe20008400000 */
[----:B------:R-:W-:Y:S01]  /*1f4e0*/  F2FP.SATFINITE.E5M2.F32.PACK_AB_MERGE_C R181, RZ, R181, RZ ;  /* 0x000000b5ffb5723e */ /* 0x000fe200048060ff */
[----:B------:R-:W-:Y:S01]  /*1f4f0*/  @!P5 STG.E.U8 desc[UR20][R26.64+0x48], R169 ;  /* 0x000048a91a00d986 */ /* 0x000fe2000c101114 */
[----:B------:R-:W-:Y:S01]  /*1f500*/  ISETP.LT.OR P5, PT, R0, 0x51, !P2 ;  /* 0x000000510000780c */ /* 0x000fe200057a1670 */
[----:B------:R-:W-:Y:S01]  /*1f510*/  FMUL R188, R188, UR15 ;  /* 0x0000000fbcbc7c20 */ /* 0x000fe20008400000 */
[----:B------:R-:W-:Y:S01]  /*1f520*/  F2FP.SATFINITE.E5M2.F32.PACK_AB_MERGE_C R183, RZ, R183, RZ ;  /* 0x000000b7ffb7723e */ /* 0x000fe200048060ff */
[----:B------:R1:W-:Y:S01]  /*1f530*/  @!P6 STG.E.U8 desc[UR20][R26.64+0x49], R5 ;  /* 0x000049051a00e986 */ /* 0x0003e2000c101114 */
[C---:B------:R-:W-:Y:S01]  /*1f540*/  ISETP.LT.OR P6, PT, R0.reuse, 0x52, !P2 ;  /* 0x000000520000780c */ /* 0x040fe200057c1670 */
[----:B------:R-:W-:Y:S01]  /*1f550*/  FMUL R187, R187, UR15 ;  /* 0x0000000fbbbb7c20 */ /* 0x000fe20008400000 */
[----:B------:R-:W-:Y:S01]  /*1f560*/  F2FP.SATFINITE.E5M2.F32.PACK_AB_MERGE_C R185, RZ, R185, RZ ;  /* 0x000000b9ffb9723e */ /* 0x000fe200048060ff */
[----:B------:R-:W-:Y:S01]  /*1f570*/  @!P0 STG.E.U8 desc[UR20][R24.64+0x50], R171 ;  /* 0x000050ab18008986 */ /* 0x000fe2000c101114 */
[----:B0-----:R-:W-:Y:S01]  /*1f580*/  F2FP.SATFINITE.E5M2.F32.PACK_AB_MERGE_C R3, RZ, R172, RZ ;  /* 0x000000acff03723e */ /* 0x001fe200048060ff */
[----:B------:R-:W-:Y:S01]  /*1f590*/  FMUL R189, R189, UR15 ;  /* 0x0000000fbdbd7c20 */ /* 0x000fe20008400000 */
[----:B------:R-:W-:Y:S01]  /*1f5a0*/  ISETP.LT.OR P0, PT, R0, 0x59, !P3 ;  /* 0x000000590000780c */ /* 0x000fe20005f01670 */
[----:B------:R-:W-:Y:S01]  /*1f5b0*/  FMUL R190, R190, UR15 ;  /* 0x0000000fbebe7c20 */ /* 0x000fe20008400000 */
[----:B------:R-:W-:Y:S01]  /*1f5c0*/  FMUL R192, R192, UR15 ;  /* 0x0000000fc0c07c20 */ /* 0x000fe20008400000 */
[----:B------:R0:W-:Y:S01]  /*1f5d0*/  @!P1 STG.E.U8 desc[UR20][R24.64+0x51], R3 ;  /* 0x0000510318009986 */ /* 0x0001e2000c101114 */
[C---:B------:R-:W-:Y:S01]  /*1f5e0*/  ISETP.LT.OR P1, PT, R0.reuse, 0x5a, !P3 ;  /* 0x0000005a0000780c */ /* 0x040fe20005f21670 */
[----:B------:R-:W-:Y:S01]  /*1f5f0*/  FMUL R191, R191, UR15 ;  /* 0x0000000fbfbf7c20 */ /* 0x000fe20008400000 */
[----:B-1----:R-:W-:Y:S01]  /*1f600*/  F2FP.SATFINITE.E5M2.F32.PACK_AB_MERGE_C R5, RZ, R174, RZ ;  /* 0x000000aeff05723e */ /* 0x002fe200048060ff */
        /* <DEDUP_REMOVED lines=9> */
[----:B0-----:R-:W-:Y:S01]  /*1f6a0*/  F2FP.SATFINITE.E5M2.F32.PACK_AB_MERGE_C R3, RZ, R176, RZ ;  /* 0x000000b0ff03723e */ /* 0x001fe200048060ff */
[----:B------:R-:W-:Y:S01]  /*1f6b0*/  FMUL R196, R196, UR15 ;  /* 0x0000000fc4c47c20 */ /* 0x000fe20008400000 */
[C---:B------:R-:W-:Y:S01]  /*1f6c0*/  ISETP.LT.OR P0, PT, R0.reuse, 0x61, !P3 ;  /* 0x000000610000780c */ /* 0x040fe20005f01670 */
[----:B------:R-:W-:Y:S01]  /*1f6d0*/  FMUL R195, R195, UR15 ;  /* 0x0000000fc3c37c20 */ /* 0x000fe20008400000 */
[----:B------:R-:W-:Y:S01]  /*1f6e0*/  F2FP.SATFINITE.E5M2.F32.PACK_AB_MERGE_C R191, RZ, R191, RZ ;  /* 0x000000bfffbf723e */ /* 0x000fe200048060ff */
[----:B------:R0:W-:Y:S01]  /*1f6f0*/  @!P1 STG.E.U8 desc[UR20][R24.64+0x59], R3 ;  /* 0x0000590318009986 */ /* 0x0001e2000c101114 */
[C---:B------:R-:W-:Y:S01]  /*1f700*/  ISETP.LT.OR P1, PT, R0.reuse, 0x62, !P3 ;  /* 0x000000620000780c */ /* 0x040fe20005f21670 */
[----:B------:R-:W-:Y:S01]  /*1f710*/  FMUL R197, R197, UR15 ;  /* 0x0000000fc5c57c20 */ /* 0x000fe20008400000 */
[----:B-1----:R-:W-:Y:S01]  /*1f720*/  F2FP.SATFINITE.E5M2.F32.PACK_AB_MERGE_C R5, RZ, R178, RZ ;  /* 0x000000b2ff05723e */ /* 0x002fe200048060ff */
[----:B------:R-:W-:Y:S01]  /*1f730*/  @!P5 STG.E.U8 desc[UR20][R26.64+0x58], R177 ;  /* 0x000058b11a00d986 */ /* 0x000fe2000c101114 */
[----:B------:R-:W-:Y:S01]  /*1f740*/  ISETP.LT.OR P5, PT, R0, 0x61, !P2 ;  /* 0x000000610000780c */ /* 0x000fe200057a1670 */
        /* <DEDUP_REMOVED lines=13> */
[----:B------:R-:W-:Y:S01]  /*1f820*/  ISETP.LT.OR P1, PT, R0, 0x6a, !P3 ;  /* 0x0000006a0000780c */ /* 0x000fe20005f21670 */
[----:B------:R-:W-:Y:S01]  /*1f830*/  FMUL R202, R202, UR15 ;  /* 0x0000000fcaca7c20 */ /* 0x000fe20008400000 */
[----:B-1----:R-:W-:Y:S01]  /*1f840*/  F2FP.SATFINITE.E5M2.F32.PACK_AB_MERGE_C R5, RZ, R182, RZ ;  /* 0x000000b6ff05723e */ /* 0x002fe200048060ff */
        /* <DEDUP_REMOVED lines=111> */
[----:B---3--:R-:W-:Y:S01]  /*1ff40*/  FMUL R2, R2, UR15 ;  /* 0x0000000f02027c20 */ /* 0x008fe20008400000 */
        /* <DEDUP_REMOVED lines=8> */
[----:B------:R-:W3:Y:S01]  /*1ffd0*/  LDL.LU R38, [R1+0x218] ;  /* 0x0002180001267983 */ /* 0x000ee20000300800 */
[----:B------:R-:W-:-:S03]  /*1ffe0*/  F2FP.SATFINITE.E5M2.F32.PACK_AB_MERGE_C R233, RZ, R233, RZ ;  /* 0x000000e9ffe9723e */ /* 0x000fc600048060ff */
[----:B------:R0:W-:Y:S01]  /*1fff0*/  @!P1 STG.E.U8 desc[UR20][R24.64+0x99], R3 ;  /* 0x0000990318009986 */ /* 0x0001e2000c101114 */
[C---:B------:R-:W-:Y:S02]  /*20000*/  ISETP.LT.OR P1, PT, R0.reuse, 0xa2, !P3 ;  /* 0x000000a20000780c */ /* 0x040fe40005f21670 */
[----:B-1----:R-:W-:Y:S01]  /*20010*/  F2FP.SATFINITE.E5M2.F32.PACK_AB_MERGE_C R5, RZ, R210, RZ ;  /* 0x000000d2ff05723e */ /* 0x002fe200048060ff */
[----:B------:R-:W-:Y:S01]  /*20020*/  @!P5 STG.E.U8 desc[UR20][R26.64+0x98], R209 ;  /* 0x000098d11a00d986 */ /* 0x000fe2000c101114 */
[----:B------:R-:W-:-:S03]  /*20030*/  ISETP.LT.OR P5, PT, R0, 0xa1, !P2 ;  /* 0x000000a10000780c */ /* 0x000fc600057a1670 */
[----:B------:R1:W-:Y:S01]  /*20040*/  @!P6 STG.E.U8 desc[UR20][R26.64+0x99], R5 ;  /* 0x000099051a00e986 */ /* 0x0003e2000c101114 */
[C---:B------:R-:W-:Y:S02]  /*20050*/  ISETP.LT.OR P6, PT, R0.reuse, 0xa2, !P2 ;  /* 0x000000a20000780c */ /* 0x040fe400057c1670 */
[----:B0-----:R-:W-:Y:S01]  /*20060*/  F2FP.SATFINITE.E5M2.F32.PACK_AB_MERGE_C R3, RZ, R212, RZ ;  /* 0x000000d4ff03723e */ /* 0x001fe200048060ff */
[----:B------:R-:W-:Y:S01]  /*20070*/  @!P0 STG.E.U8 desc[UR20][R24.64+0xa0], R211 ;  /* 0x0000a0d318008986 */ /* 0x000fe2000c101114 */
[----:B------:R-:W-:-:S03]  /*20080*/  ISETP.LT.OR P0, PT, R0, 0xa9, !P3 ;  /* 0x000000a90000780c */ /* 0x000fc60005f01670 */
        /* <DEDUP_REMOVED lines=48> */
[----:B------:R-:W3:Y:S04]  /*20390*/  LDL.LU R37, [R1+0x21c] ;  /* 0x00021c0001257983 */ /* 0x000ee80000300800 */
[----:B------:R-:W-:Y:S01]  /*203a0*/  @!P1 STG.E.U8 desc[UR20][R24.64+0xc9], R3 ;  /* 0x0000c90318009986 */ /* 0x000fe2000c101114 */
[C---:B------:R-:W-:Y:S02]  /*203b0*/  ISETP.LT.OR P1, PT, R0.reuse, 0xd2, !P3 ;  /* 0x000000d20000780c */ /* 0x040fe40005f21670 */
[----:B-1----:R-:W-:Y:S01]  /*203c0*/  F2FP.SATFINITE.E5M2.F32.PACK_AB_MERGE_C R5, RZ, R234, RZ ;  /* 0x000000eaff05723e */ /* 0x002fe200048060ff */
[----:B------:R-:W3:Y:S01]  /*203d0*/  LDL.LU R36, [R1+0x220] ;  /* 0x0002200001247983 */ /* 0x000ee20000300800 */
[----:B------:R-:W-:Y:S01]  /*203e0*/  F2FP.SATFINITE.E5M2.F32.PACK_AB_MERGE_C R7, RZ, R236, RZ ;  /* 0x000000ecff07723e */ /* 0x000fe200048060ff */
[----:B--2---:R-:W-:Y:S01]  /*203f0*/  FMUL R4, R35, UR15 ;  /* 0x0000000f23047c20 */ /* 0x004fe20008400000 */
[----:B------:R-:W-:Y:S01]  /*20400*/  F2FP.SATFINITE.E5M2.F32.PACK_AB_MERGE_C R9, RZ, R2, RZ ;  /* 0x00000002ff09723e */ /* 0x000fe200048060ff */
[----:B----4-:R-:W-:Y:S01]  /*20410*/  FMUL R2, R41, UR15 ;  /* 0x0000000f29027c20 */ /* 0x010fe20008400000 */
[----:B------:R-:W2:Y:S04]  /*20420*/  LDL.LU R35, [R1+0x224] ;  /* 0x0002240001237983 */ /* 0x000ea80000300800 */
[----:B------:R-:W-:Y:S01]  /*20430*/  @!P0 STG.E.U8 desc[UR20][R24.64+0xc8], R231 ;  /* 0x0000c8e718008986 */ /* 0x000fe2000c101114 */
[----:B------:R-:W-:-:S03]  /*20440*/  ISETP.LT.OR P0, PT, R0, 0xd1, !P3 ;  /* 0x000000d10000780c */ /* 0x000fc60005f01670 */
[----:B------:R-:W-:Y:S01]  /*20450*/  @!P5 STG.E.U8 desc[UR20][R26.64+0xc8], R233 ;  /* 0x0000c8e91a00d986 */ /* 0x000fe2000c101114 */
[----:B------:R-:W-:-:S03]  /*20460*/  ISETP.LT.OR P5, PT, R0, 0xd1, !P2 ;  /* 0x000000d10000780c */ /* 0x000fc600057a1670 */
[----:B------:R5:W-:Y:S01]  /*20470*/  @!P6 STG.E.U8 desc[UR20][R26.64+0xc9], R5 ;  /* 0x0000c9051a00e986 */ /* 0x000be2000c101114 */
[----:B------:R-:W-:-:S03]  /*20480*/  ISETP.LT.OR P6, PT, R0, 0xd2, !P2 ;  /* 0x000000d20000780c */ /* 0x000fc600057c1670 */
[----:B------:R0:W-:Y:S01]  /*20490*/  @!P1 STG.E.U8 desc[UR20][R24.64+0xd1], R7 ;  /* 0x0000d10718009986 */ /* 0x0001e2000c101114 */
[----:B-----5:R-:W-:-:S03]  /*204a0*/  FMUL R5, R33, UR15 ;  /* 0x0000000f21057c20 */ /* 0x020fc60008400000 */
[----:B------:R-:W4:Y:S01]  /*204b0*/  LDL.LU R33, [R1+0x228] ;  /* 0x0002280001217983 */ /* 0x000f220000300800 */
[----:B0-----:R-:W-:Y:S01]  /*204c0*/  F2FP.SATFINITE.E5M2.F32.PACK_AB_MERGE_C R7, RZ, R2, RZ ;  /* 0x00000002ff07723e */ /* 0x001fe200048060ff */
[----:B------:R-:W-:Y:S02]  /*204d0*/  FMUL R2, R32, UR15 ;  /* 0x0000000f20027c20 */ /* 0x000fe40008400000 */
[----:B------:R-:W5:Y:S04]  /*204e0*/  LDL.LU R41, [R1+0x22c] ;  /* 0x00022c0001297983 */ /* 0x000f680000300800 */
[----:B------:R-:W5:Y:S01]  /*204f0*/  LDL.LU R32, [R1+0x230] ;  /* 0x0002300001207983 */ /* 0x000f620000300800 */
[----:B------:R-:W-:Y:S01]  /*20500*/  F2FP.SATFINITE.E5M2.F32.PACK_AB_MERGE_C R235, RZ, R235, RZ ;  /* 0x000000ebffeb723e */ /* 0x000fe200048060ff */
[----:B------:R-:W-:Y:S01]  /*20510*/  FMUL R3, R39, UR15 ;  /* 0x0000000f27037c20 */ /* 0x000fe20008400000 */
[----:B------:R-:W-:Y:S01]  /*20520*/  F2FP.SATFINITE.E5M2.F32.PACK_AB_MERGE_C R237, RZ, R237, RZ ;  /* 0x000000edffed723e */ /* 0x000fe200048060ff */
[----:B------:R-:W5:Y:S04]  /*20530*/  LDL.LU R39, [R1+0x234] ;  /* 0x0002340001277983 */ /* 0x000f680000300800 */
[----:B------:R-:W-:Y:S01]  /*20540*/  @!P0 STG.E.U8 desc[UR20][R24.64+0xd0], R235 ;  /* 0x0000d0eb18008986 */ /* 0x000fe2000c101114 */
[----:B------:R-:W-:-:S02]  /*20550*/  ISETP.LT.OR P0, PT, R0, 0xd9, !P3 ;  /* 0x000000d90000780c */ /* 0x000fc40005f01670 */
[C---:B------:R-:W-:Y:S01]  /*20560*/  ISETP.LT.OR P1, PT, R0.reuse, 0xda, !P3 ;  /* 0x000000da0000780c */ /* 0x040fe20005f21670 */
[----:B------:R-:W-:Y:S01]  /*20570*/  @!P5 STG.E.U8 desc[UR20][R26.64+0xd0], R237 ;  /* 0x0000d0ed1a00d986 */ /* 0x000fe2000c101114 */
[----:B------:R-:W-:Y:S02]  /*20580*/  ISETP.LT.OR P5, PT, R0, 0xd9, !P2 ;  /* 0x000000d90000780c */ /* 0x000fe400057a1670 */
[----:B------:R-:W-:Y:S01]  /*20590*/  F2FP.SATFINITE.E5M2.F32.PACK_AB_MERGE_C R11, RZ, R3, RZ ;  /* 0x00000003ff0b723e */ /* 0x000fe200048060ff */
[----:B------:R0:W-:Y:S01]  /*205a0*/  @!P6 STG.E.U8 desc[UR20][R26.64+0xd1], R9 ;  /* 0x0000d1091a00e986 */ /* 0x0001e2000c101114 */
[----:B------:R-:W-:-:S05]  /*205b0*/  F2FP.SATFINITE.E5M2.F32.PACK_AB_MERGE_C R13, RZ, R4, RZ ;  /* 0x00000004ff0d723e */ /* 0x000fca00048060ff */
[----:B------:R1:W-:Y:S01]  /*205c0*/  @!P0 STG.E.U8 desc[UR20][R24.64+0xd8], R7 ;  /* 0x0000d80718008986 */ /* 0x0003e2000c101114 */
[----:B0-----:R-:W-:-:S03]  /*205d0*/  F2FP.SATFINITE.E5M2.F32.PACK_AB_MERGE_C R9, RZ, R5, RZ ;  /* 0x00000005ff09723e */ /* 0x001fc600048060ff */
[----:B------:R0:W-:Y:S01]  /*205e0*/  @!P1 STG.E.U8 desc[UR20][R24.64+0xd9], R11 ;  /* 0x0000d90b18009986 */ /* 0x0001e2000c101114 */
[----:B-1----:R-:W-:-:S03]  /*205f0*/  F2FP.SATFINITE.E5M2.F32.PACK_AB_MERGE_C R7, RZ, R2, RZ ;  /* 0x00000002ff07723e */ /* 0x002fc600048060ff */
[----:B------:R1:W-:Y:S01]  /*20600*/  @!P5 STG.E.U8 desc[UR20][R26.64+0xd8], R13 ;  /* 0x0000d80d1a00d986 */ /* 0x0003e2000c101114 */
[----:B---3--:R-:W-:-:S03]  /*20610*/  FMUL R3, R38, UR15 ;  /* 0x0000000f26037c20 */ /* 0x008fc60008400000 */
[----:B------:R-:W3:Y:S02]  /*20620*/  LDL.LU R38, [R1+0x238] ;  /* 0x0002380001267983 */ /* 0x000ee40000300800 */
[----:B0-----:R-:W-:Y:S01]  /*20630*/  F2FP.SATFINITE.E5M2.F32.PACK_AB_MERGE_C R11, RZ, R3, RZ ;  /* 0x00000003ff0b723e */ /* 0x001fe200048060ff */
[----:B------:R-:W-:Y:S02]  /*20640*/  FMUL R4, R37, UR15 ;  /* 0x0000000f25047c20 */ /* 0x000fe40008400000 */
[----:B------:R-:W3:Y:S01]  /*20650*/  LDL.LU R37, [R1+0x23c] ;  /* 0x00023c0001257983 */ /* 0x000ee20000300800 */
[----:B------:R-:W-:-:S03]  /*20660*/  FMUL R5, R36, UR15 ;  /* 0x0000000f24057c20 */ /* 0x000fc60008400000 */
[----:B------:R-:W3:Y:S01]  /*20670*/  LDL.LU R36, [R1+0x240] ;  /* 0x0002400001247983 */ /* 0x000ee20000300800 */
[----:B--2---:R-:W-:-:S03]  /*20680*/  FMUL R2, R35, UR15 ;  /* 0x0000000f23027c20 */ /* 0x004fc60008400000 */
[----:B------:R-:W2:Y:S01]  /*20690*/  LDL.LU R35, [R1+0x244] ;  /* 0x0002440001237983 */ /* 0x000ea20000300800 */
[----:B-1----:R-:W-:Y:S01]  /*206a0*/  F2FP.SATFINITE.E5M2.F32.PACK_AB_MERGE_C R13, RZ, R4, RZ ;  /* 0x00000004ff0d723e */ /* 0x002fe200048060ff */
[----:B----4-:R-:W-:Y:S02]  /*206b0*/  FMUL R3, R33, UR15 ;  /* 0x0000000f21037c20 */ /* 0x010fe40008400000 */
[----:B------:R-:W4:Y:S01]  /*206c0*/  LDL.LU R33, [R1+0x248] ;  /* 0x0002480001217983 */ /* 0x000f220000300800 */
[----:B-----5:R-:W-:-:S03]  /*206d0*/  FMUL R4, R32, UR15 ;  /* 0x0000000f20047c20 */ /* 0x020fc60008400000 */
[----:B------:R-:W5:Y:S01]  /*206e0*/  LDL.LU R32, [R1+0x24c] ;  /* 0x00024c0001207983 */ /* 0x000f620000300800 */
[C---:B------:R-:W-:Y:S02]  /*206f0*/  ISETP.LT.OR P6, PT, R0.reuse, 0xda, !P2 ;  /* 0x000000da0000780c */ /* 0x040fe400057c1670 */
[C---:B------:R-:W-:Y:S02]  /*20700*/  ISETP.LT.OR P5, PT, R0.reuse, 0xe1, !P3 ;  /* 0x000000e10000780c */ /* 0x040fe40005fa1670 */
[C---:B------:R-:W-:Y:S02]  /*20710*/  ISETP.LT.OR P1, PT, R0.reuse, 0xe2, !P2 ;  /* 0x000000e20000780c */ /* 0x040fe40005721670 */
[----:B------:R-:W-:-:S07]  /*20720*/  ISETP.LT.OR P0, PT, R0, 0xe1, !P2 ;  /* 0x000000e10000780c */ /* 0x000fce0005701670 */
[----:B------:R0:W-:Y:S01]  /*20730*/  @!P6 STG.E.U8 desc[UR20][R26.64+0xd9], R9 ;  /* 0x0000d9091a00e986 */ /* 0x0001e2000c101114 */
[----:B------:R-:W-:Y:S02]  /*20740*/  ISETP.LT.OR P6, PT, R0, 0xe2, !P3 ;  /* 0x000000e20000780c */ /* 0x000fe40005fc1670 */
[----:B------:R-:W-:Y:S01]  /*20750*/  F2FP.SATFINITE.E5M2.F32.PACK_AB_MERGE_C R5, RZ, R5, RZ ;  /* 0x00000005ff05723e */ /* 0x000fe200048060ff */
[----:B------:R-:W-:Y:S01]  /*20760*/  @!P5 STG.E.U8 desc[UR20][R24.64+0xe0], R7 ;  /* 0x0000e0071800d986 */ /* 0x000fe2000c101114 */
[----:B0-----:R-:W-:Y:S01]  /*20770*/  F2FP.SATFINITE.E5M2.F32.PACK_AB_MERGE_C R9, RZ, R2, RZ ;  /* 0x00000002ff09723e */ /* 0x001fe200048060ff */
[----:B------:R-:W-:-:S08]  /*20780*/  FMUL R2, R41, UR15 ;  /* 0x0000000f29027c20 */ /* 0x000fd00008400000 */
[----:B------:R-:W-:Y:S01]  /*20790*/  @!P6 STG.E.U8 desc[UR20][R24.64+0xe1], R11 ;  /* 0x0000e10b1800e986 */ /* 0x000fe2000c101114 */
[----:B------:R-:W-:-:S03]  /*207a0*/  ISETP.LT.OR P6, PT, R0, 0xe9, !P3 ;  /* 0x000000e90000780c */ /* 0x000fc60005fc1670 */
[----:B------:R0:W-:Y:S04]  /*207b0*/  @!P1 STG.E.U8 desc[UR20][R26.64+0xe1], R5 ;  /* 0x0000e1051a009986 */ /* 0x0001e8000c101114 */
[----:B------:R-:W5:Y:S01]  /*207c0*/  LDL.LU R41, [R1+0x250] ;  /* 0x0002500001297983 */ /* 0x000f620000300800 */
[----:B------:R-:W-:-:S03]  /*207d0*/  ISETP.LT.OR P5, PT, R0, 0xea, !P2 ;  /* 0x000000ea0000780c */ /* 0x000fc600057a1670 */
[----:B------:R1:W-:Y:S01]  /*207e0*/  @!P0 STG.E.U8 desc[UR20][R26.64+0xe0], R13 ;  /* 0x0000e00d1a008986 */ /* 0x0003e2000c101114 */
[----:B0-----:R-:W-:Y:S01]  /*207f0*/  F2FP.SATFINITE.E5M2.F32.PACK_AB_MERGE_C R5, RZ, R2, RZ ;  /* 0x00000002ff05723e */ /* 0x001fe200048060ff */
[----:B------:R-:W-:Y:S02]  /*20800*/  FMUL R2, R39, UR15 ;  /* 0x0000000f27027c20 */ /* 0x000fe40008400000 */
[----:B------:R-:W5:Y:S01]  /*20810*/  LDL.LU R39, [R1+0x254] ;  /* 0x0002540001277983 */ /* 0x000f620000300800 */
[----:B------:R-:W-:Y:S02]  /*20820*/  ISETP.LT.OR P0, PT, R0, 0xea, !P3 ;  /* 0x000000ea0000780c */ /* 0x000fe40005f01670 */
[----:B------:R-:W-:Y:S02]  /*20830*/  F2FP.SATFINITE.E5M2.F32.PACK_AB_MERGE_C R7, RZ, R3, RZ ;  /* 0x00000003ff07723e */ /* 0x000fe400048060ff */
[----:B------:R-:W-:Y:S02]  /*20840*/  F2FP.SATFINITE.E5M2.F32.PACK_AB_MERGE_C R11, RZ, R4, RZ ;  /* 0x00000004ff0b723e */ /* 0x000fe400048060ff */
[----:B-1----:R-:W-:Y:S01]  /*20850*/  F2FP.SATFINITE.E5M2.F32.PACK_AB_MERGE_C R13, RZ, R2, RZ ;  /* 0x00000002ff0d723e */ /* 0x002fe200048060ff */
[----:B------:R-:W-:Y:S06]  /*20860*/  @!P6 STG.E.U8 desc[UR20][R24.64+0xe8], R9 ;  /* 0x0000e8091800e986 */ /* 0x000fec000c101114 */
[----:B------:R0:W-:Y:S04]  /*20870*/  @!P0 STG.E.U8 desc[UR20][R24.64+0xe9], R7 ;  /* 0x0000e90718008986 */ /* 0x0001e8000c101114 */
[----:B------:R1:W-:Y:S01]  /*20880*/  @!P5 STG.E.U8 desc[UR20][R26.64+0xe9], R11 ;  /* 0x0000e90b1a00d986 */ /* 0x0003e2000c101114 */
[----:B---3--:R-:W-:-:S03]  /*20890*/  FMUL R3, R38, UR15 ;  /* 0x0000000f26037c20 */ /* 0x008fc60008400000 */
[----:B------:R-:W3:Y:S02]  /*208a0*/  LDL.LU R38, [R1+0x258] ;  /* 0x0002580001267983 */ /* 0x000ee40000300800 */
[----:B0-----:R-:W-:Y:S01]  /*208b0*/  F2FP.SATFINITE.E5M2.F32.PACK_AB_MERGE_C R7, RZ, R3, RZ ;  /* 0x00000003ff07723e */ /* 0x001fe200048060ff */
[----:B------:R-:W-:Y:S02]  /*208c0*/  FMUL R4, R37, UR15 ;  /* 0x0000000f25047c20 */ /* 0x000fe40008400000 */
[----:B------:R-:W3:Y:S01]  /*208d0*/  LDL.LU R37, [R1+0x25c] ;  /* 0x00025c0001257983 */ /* 0x000ee20000300800 */
[----:B------:R-:W-:-:S03]  /*208e0*/  FMUL R2, R36, UR15 ;  /* 0x0000000f24027c20 */ /* 0x000fc60008400000 */
[----:B------:R-:W3:Y:S02]  /*208f0*/  LDL.LU R36, [R1+0x260] ;  /* 0x0002600001247983 */ /* 0x000ee40000300800 */
[----:B------:R-:W-:Y:S01]  /*20900*/  F2FP.SATFINITE.E5M2.F32.PACK_AB_MERGE_C R9, RZ, R2, RZ ;  /* 0x00000002ff09723e */ /* 0x000fe200048060ff */
[----:B--2---:R-:W-:Y:S02]  /*20910*/  FMUL R2, R35, UR15 ;  /* 0x0000000f23027c20 */ /* 0x004fe40008400000 */
[----:B------:R-:W2:Y:S03]  /*20920*/  LDL.LU R35, [R1+0x264] ;  /* 0x0002640001237983 */ /* 0x000ea60000300800 */
        /* <DEDUP_REMOVED lines=10> */
[----:B------:R-:W-:-:S03]  /*209d0*/  ISETP.LT.OR P1, PT, R0, 0xf1, !P2 ;  /* 0x000000f10000780c */ /* 0x000fc60005721670 */
[----:B------:R1:W-:Y:S01]  /*209e0*/  @!P6 STG.E.U8 desc[UR20][R24.64+0xf0], R13 ;  /* 0x0000f00d1800e986 */ /* 0x0003e2000c101114 */
[----:B------:R-:W-:-:S03]  /*209f0*/  ISETP.LT.OR P6, PT, R0, 0xf9, !P3 ;  /* 0x000000f90000780c */ /* 0x000fc60005fc1670 */
[----:B------:R1:W-:Y:S01]  /*20a00*/  @!P0 STG.E.U8 desc[UR20][R24.64+0xf1], R7 ;  /* 0x0000f10718008986 */ /* 0x0003e2000c101114 */
[----:B------:R-:W-:Y:S02]  /*20a10*/  ISETP.LT.OR P3, PT, R0, 0xfa, !P3 ;  /* 0x000000fa0000780c */ /* 0x000fe40005f61670 */
[----:B0-----:R-:W-:Y:S02]  /*20a20*/  F2FP.SATFINITE.E5M2.F32.PACK_AB_MERGE_C R5, RZ, R4, RZ ;  /* 0x00000004ff05723e */ /* 0x001fe400048060ff */
[----:B-1----:R-:W-:Y:S02]  /*20a30*/  F2FP.SATFINITE.E5M2.F32.PACK_AB_MERGE_C R13, RZ, R3, RZ ;  /* 0x00000003ff0d723e */ /* 0x002fe400048060ff */
[----:B------:R-:W-:Y:S01]  /*20a40*/  F2FP.SATFINITE.E5M2.F32.PACK_AB_MERGE_C R7, RZ, R2, RZ ;  /* 0x00000002ff07723e */ /* 0x000fe200048060ff */
[----:B------:R-:W-:Y:S02]  /*20a50*/  FMUL R2, R41, UR15 ;  /* 0x0000000f29027c20 */ /* 0x000fe40008400000 */
[----:B------:R-:W5:Y:S04]  /*20a60*/  LDL.LU R41, [R1+0x270] ;  /* 0x0002700001297983 */ /* 0x000f680000300800 */
[----:B------:R0:W-:Y:S01]  /*20a70*/  @!P5 STG.E.U8 desc[UR20][R26.64+0xf1], R9 ;  /* 0x0000f1091a00d986 */ /* 0x0001e2000c101114 */
[----:B------:R-:W-:-:S03]  /*20a80*/  FMUL R3, R39, UR15 ;  /* 0x0000000f27037c20 */ /* 0x000fc60008400000 */
[----:B------:R-:W5:Y:S01]  /*20a90*/  LDL.LU R39, [R1+0x274] ;  /* 0x0002740001277983 */ /* 0x000f620000300800 */
[----:B------:R-:W-:-:S03]  /*20aa0*/  ISETP.LT.OR P5, PT, R0, 0xf9, !P2 ;  /* 0x000000f90000780c */ /* 0x000fc600057a1670 */
[----:B------:R-:W-:Y:S01]  /*20ab0*/  @!P1 STG.E.U8 desc[UR20][R26.64+0xf0], R5 ;  /* 0x0000f0051a009986 */ /* 0x000fe2000c101114 */
[----:B0-----:R-:W-:-:S03]  /*20ac0*/  F2FP.SATFINITE.E5M2.F32.PACK_AB_MERGE_C R9, RZ, R2, RZ ;  /* 0x00000002ff09723e */ /* 0x001fc600048060ff */
[----:B------:R0:W-:Y:S04]  /*20ad0*/  @!P6 STG.E.U8 desc[UR20][R24.64+0xf8], R11 ;  /* 0x0000f80b1800e986 */ /* 0x0001e8000c101114 */
[----:B------:R1:W-:Y:S01]  /*20ae0*/  @!P3 STG.E.U8 desc[UR20][R24.64+0xf9], R13 ;  /* 0x0000f90d1800b986 */ /* 0x0003e2000c101114 */
[----:B0-----:R-:W-:-:S03]  /*20af0*/  F2FP.SATFINITE.E5M2.F32.PACK_AB_MERGE_C R11, RZ, R3, RZ ;  /* 0x00000003ff0b723e */ /* 0x001fc600048060ff */
[----:B------:R0:W-:Y:S01]  /*20b00*/  @!P5 STG.E.U8 desc[UR20][R26.64+0xf8], R7 ;  /* 0x0000f8071a00d986 */ /* 0x0001e2000c101114 */
[----:B---3--:R-:W-:-:S03]  /*20b10*/  FMUL R4, R38, UR15 ;  /* 0x0000000f26047c20 */ /* 0x008fc60008400000 */
[----:B------:R-:W3:Y:S02]  /*20b20*/  LDL.LU R38, [R1+0x278] ;  /* 0x0002780001267983 */ /* 0x000ee40000300800 */
[----:B-1----:R-:W-:Y:S01]  /*20b30*/  F2FP.SATFINITE.E5M2.F32.PACK_AB_MERGE_C R13, RZ, R4, RZ ;  /* 0x00000004ff0d723e */ /* 0x002fe200048060ff */
[----:B------:R-:W-:Y:S02]  /*20b40*/  FMUL R5, R37, UR15 ;  /* 0x0000000f25057c20 */ /* 0x000fe40008400000 */
[----:B------:R-:W3:Y:S01]  /*20b50*/  LDL.LU R37, [R1+0x27c] ;  /* 0x00027c0001257983 */ /* 0x000ee20000300800 */
[----:B------:R-:W-:-:S03]  /*20b60*/  FMUL R2, R36, UR15 ;  /* 0x0000000f24027c20 */ /* 0x000fc60008400000 */
[----:B------:R-:W3:Y:S01]  /*20b70*/  LDL.LU R36, [R1+0x280] ;  /* 0x0002800001247983 */ /* 0x000ee20000300800 */
[----:B--2---:R-:W-:-:S03]  /*20b80*/  FMUL R3, R35, UR15 ;  /* 0x0000000f23037c20 */ /* 0x004fc60008400000 */
[----:B------:R-:W2:Y:S01]  /*20b90*/  LDL.LU R35, [R1+0x284] ;  /* 0x0002840001237983 */ /* 0x000ea20000300800 */
[----:B0-----:R-:W-:Y:S01]  /*20ba0*/  F2FP.SATFINITE.E5M2.F32.PACK_AB_MERGE_C R7, RZ, R2, RZ ;  /* 0x00000002ff07723e */ /* 0x001fe200048060ff */
[----:B----4-:R-:W-:Y:S02]  /*20bb0*/  FMUL R4, R33, UR15 ;  /* 0x0000000f21047c20 */ /* 0x010fe40008400000 */
[----:B------:R-:W4:Y:S01]  /*20bc0*/  LDL.LU R33, [R1+0x288] ;  /* 0x0002880001217983 */ /* 0x000f220000300800 */
[----:B-----5:R-:W-:-:S03]  /*20bd0*/  FMUL R2, R32, UR15 ;  /* 0x0000000f20027c20 */ /* 0x020fc60008400000 */
[----:B------:R-:W5:Y:S01]  /*20be0*/  LDL.LU R32, [R1+0x28c] ;  /* 0x00028c0001207983 */ /* 0x000f620000300800 */
[----:B------:R-:W-:Y:S02]  /*20bf0*/  ISETP.GE.AND P1, PT, R34, 0x81, PT ;  /* 0x000000812200780c */ /* 0x000fe40003f26270 */
[C---:B------:R-:W-:Y:S02]  /*20c00*/  ISETP.LT.OR P2, PT, R0.reuse, 0xfa, !P2 ;  /* 0x000000fa0000780c */ /* 0x040fe40005741670 */
[C---:B------:R-:W-:Y:S02]  /*20c10*/  ISETP.LT.OR P6, PT, R0.reuse, 0x1, !P1 ;  /* 0x000000010000780c */ /* 0x040fe40004fc1670 */
[----:B------:R-:W-:Y:S02]  /*20c20*/  ISETP.LT.OR P3, PT, R0, 0x2, !P1 ;  /* 0x000000020000780c */ /* 0x000fe40004f61670 */
[----:B------:R-:W-:-:S07]  /*20c30*/  ISETP.GE.AND P0, PT, R34, 0x89, PT ;  /* 0x000000892200780c */ /* 0x000fce0003f06270 */
[----:B------:R0:W-:Y:S04]  /*20c40*/  @!P2 STG.E.U8 desc[UR20][R26.64+0xf9], R9 ;  /* 0x0000f9091a00a986 */ /* 0x0001e8000c101114 */
[----:B------:R-:W-:Y:S01]  /*20c50*/  @!P6 STG.E.U8 desc[UR20][R30.64], R11 ;  /* 0x0000000b1e00e986 */ /* 0x000fe2000c101114 */
[C---:B------:R-:W-:Y:S02]  /*20c60*/  ISETP.LT.OR P6, PT, R0.reuse, 0x2, !P0 ;  /* 0x000000020000780c */ /* 0x040fe400047c1670 */
[C---:B------:R-:W-:Y:S01]  /*20c70*/  ISETP.LT.OR P5, PT, R0.reuse, 0x1, !P0 ;  /* 0x000000010000780c */ /* 0x040fe200047a1670 */
[----:B------:R1:W-:Y:S01]  /*20c80*/  @!P3 STG.E.U8 desc[UR20][R30.64+0x1], R13 ;  /* 0x0000010d1e00b986 */ /* 0x0003e2000c101114 */
[----:B------:R-:W-:Y:S02]  /*20c90*/  ISETP.LT.OR P2, PT, R0, 0xa, !P1 ;  /* 0x0000000a0000780c */ /* 0x000fe40004f41670 */
[----:B0-----:R-:W-:-:S02]  /*20ca0*/  F2FP.SATFINITE.E5M2.F32.PACK_AB_MERGE_C R9, RZ, R3, RZ ;  /* 0x00000003ff09723e */ /* 0x001fc400048060ff */
[----:B------:R-:W-:Y:S01]  /*20cb0*/  ISETP.LT.OR P3, PT, R0, 0x9, !P1 ;  /* 0x000000090000780c */ /* 0x000fe20004f61670 */
[----:B------:R-:W-:Y:S01]  /*20cc0*/  FMUL R3, R41, UR15 ;  /* 0x0000000f29037c20 */ /* 0x000fe20008400000 */
[----:B-1----:R-:W-:Y:S01]  /*20cd0*/  F2FP.SATFINITE.E5M2.F32.PACK_AB_MERGE_C R13, RZ, R2, RZ ;  /* 0x00000002ff0d723e */ /* 0x002fe200048060ff */
[----:B------:R-:W5:Y:S01]  /*20ce0*/  LDL.LU R41, [R1+0x290] ;  /* 0x0002900001297983 */ /* 0x000f620000300800 */
[----:B------:R-:W-:Y:S02]  /*20cf0*/  F2FP.SATFINITE.E5M2.F32.PACK_AB_MERGE_C R5, RZ, R5, RZ ;  /* 0x00000005ff05723e */ /* 0x000fe400048060ff */
[----:B------:R-:W-:Y:S01]  /*20d00*/  F2FP.SATFINITE.E5M2.F32.PACK_AB_MERGE_C R11, RZ, R4, RZ ;  /* 0x00000004ff0b723e */ /* 0x000fe200048060ff */
[----:B------:R0:W-:Y:S01]  /*20d10*/  @!P6 STG.E.U8 desc[UR20][R28.64+0x1], R7 ;  /* 0x000001071c00e986 */ /* 0x0001e2000c101114 */
[----:B------:R-:W-:-:S03]  /*20d20*/  FMUL R2, R39, UR15 ;  /* 0x0000000f27027c20 */ /* 0x000fc60008400000 */
[----:B------:R-:W5:Y:S01]  /*20d30*/  LDL.LU R39, [R1+0x294] ;  /* 0x0002940001277983 */ /* 0x000f620000300800 */
[----:B------:R-:W-:Y:S02]  /*20d40*/  ISETP.LT.OR P6, PT, R0, 0xa, !P0 ;  /* 0x0000000a0000780c */ /* 0x000fe400047c1670 */
[----:B0-----:R-:W-:Y:S01]  /*20d50*/  F2FP.SATFINITE.E5M2.F32.PACK_AB_MERGE_C R7, RZ, R2, RZ ;  /* 0x00000002ff07723e */ /* 0x001fe200048060ff */
[----:B------:R0:W-:Y:S04]  /*20d60*/  @!P5 STG.E.U8 desc[UR20][R28.64], R5 ;  /* 0x000000051c00d986 */ /* 0x0001e8000c101114 */
[----:B------:R-:W-:Y:S04]  /*20d70*/  @!P2 STG.E.U8 desc[UR20][R30.64+0x9], R11 ;  /* 0x0000090b1e00a986 */ /* 0x000fe8000c101114 */
[----:B------:R1:W-:Y:S01]  /*20d80*/  @!P3 STG.E.U8 desc[UR20][R30.64+0x8], R9 ;  /* 0x000008091e00b986 */ /* 0x0003e2000c101114 */
[----:B0-----:R-:W-:-:S05]  /*20d90*/  F2FP.SATFINITE.E5M2.F32.PACK_AB_MERGE_C R5, RZ, R3, RZ ;  /* 0x00000003ff05723e */ /* 0x001fca00048060ff */
[----:B------:R5:W-:Y:S01]  /*20da0*/  @!P6 STG.E.U8 desc[UR20][R28.64+0x9], R5 ;  /* 0x000009051c00e986 */ /* 0x000be2000c101114 */
[----:B---3--:R-:W-:-:S03]  /*20db0*/  FMUL R4, R38, UR15 ;  /* 0x0000000f26047c20 */ /* 0x008fc60008400000 */
[----:B------:R-:W3:Y:S02]  /*20dc0*/  LDL.LU R38, [R1+0x298] ;  /* 0x0002980001267983 */ /* 0x000ee40000300800 */
[----:B-1----:R-:W-:Y:S01]  /*20dd0*/  F2FP.SATFINITE.E5M2.F32.PACK_AB_MERGE_C R9, RZ, R4, RZ ;  /* 0x00000004ff09723e */ /* 0x002fe200048060ff */
[----:B------:R-:W-:Y:S02]  /*20de0*/  FMUL R2, R37, UR15 ;  /* 0x0000000f25027c20 */ /* 0x000fe40008400000 */
[----:B------:R-:W3:Y:S03]  /*20df0*/  LDL.LU R37, [R1+0x29c] ;  /* 0x00029c0001257983 */ /* 0x000ee60000300800 */
[----:B------:R-:W-:Y:S01]  /*20e00*/  F2FP.SATFINITE.E5M2.F32.PACK_AB_MERGE_C R11, RZ, R2, RZ ;  /* 0x00000002ff0b723e */ /* 0x000fe200048060ff */
[----:B------:R-:W-:Y:S02]  /*20e10*/  FMUL R2, R36, UR15 ;  /* 0x0000000f24027c20 */ /* 0x000fe40008400000 */
[----:B------:R-:W3:Y:S01]  /*20e20*/  LDL.LU R36, [R1+0x2a0] ;  /* 0x0002a00001247983 */ /* 0x000ee20000300800 */
[----:B--2---:R-:W-:-:S03]  /*20e30*/  FMUL R3, R35, UR15 ;  /* 0x0000000f23037c20 */ /* 0x004fc60008400000 */
[----:B------:R-:W2:Y:S01]  /*20e40*/  LDL.LU R35, [R1+0x2a4] ;  /* 0x0002a40001237983 */ /* 0x000ea20000300800 */
[----:B----4-:R-:W-:-:S03]  /*20e50*/  FMUL R4, R33, UR15 ;  /* 0x0000000f21047c20 */ /* 0x010fc60008400000 */
[----:B------:R-:W4:Y:S01]  /*20e60*/  LDL.LU R33, [R1+0x2a8] ;  /* 0x0002a80001217983 */ /* 0x000f220000300800 */
[----:B-----5:R-:W-:-:S03]  /*20e70*/  FMUL R5, R32, UR15 ;  /* 0x0000000f20057c20 */ /* 0x020fc60008400000 */
[----:B------:R-:W5:Y:S01]  /*20e80*/  LDL.LU R32, [R1+0x2ac] ;  /* 0x0002ac0001207983 */ /* 0x000f620000300800 */
[C---:B------:R-:W-:Y:S02]  /*20e90*/  ISETP.LT.OR P5, PT, R0.reuse, 0x9, !P0 ;  /* 0x000000090000780c */ /* 0x040fe400047a1670 */
[C---:B------:R-:W-:Y:S02]  /*20ea0*/  ISETP.LT.OR P3, PT, R0.reuse, 0x11, !P1 ;  /* 0x000000110000780c */ /* 0x040fe40004f61670 */
[C---:B------:R-:W-:Y:S02]  /*20eb0*/  ISETP.LT.OR P2, PT, R0.reuse, 0x12, !P1 ;  /* 0x000000120000780c */ /* 0x040fe40004f41670 */
[----:B------:R-:W-:-:S07]  /*20ec0*/  ISETP.LT.OR P6, PT, R0, 0x12, !P0 ;  /* 0x000000120000780c */ /* 0x000fce00047c1670 */
[----:B------:R-:W-:Y:S01]  /*20ed0*/  @!P5 STG.E.U8 desc[UR20][R28.64+0x8], R13 ;  /* 0x0000080d1c00d986 */ /* 0x000fe2000c101114 */
[----:B------:R-:W-:-:S03]  /*20ee0*/  ISETP.LT.OR P5, PT, R0, 0x11, !P0 ;  /* 0x000000110000780c */ /* 0x000fc600047a1670 */
[----:B------:R0:W-:Y:S01]  /*20ef0*/  @!P3 STG.E.U8 desc[UR20][R30.64+0x10], R7 ;  /* 0x000010071e00b986 */ /* 0x0001e2000c101114 */
[----:B------:R-:W-:-:S03]  /*20f00*/  ISETP.LT.OR P3, PT, R0, 0x19, !P1 ;  /* 0x000000190000780c */ /* 0x000fc60004f61670 */
[----:B------:R1:W-:Y:S01]  /*20f10*/  @!P2 STG.E.U8 desc[UR20][R30.64+0x11], R9 ;  /* 0x000011091e00a986 */ /* 0x0003e2000c101114 */
[----:B------:R-:W-:Y:S02]  /*20f20*/  ISETP.LT.OR P2, PT, R0, 0x1a, !P1 ;  /* 0x0000001a0000780c */ /* 0x000fe40004f41670 */
[----:B0-----:R-:W-:Y:S02]  /*20f30*/  F2FP.SATFINITE.E5M2.F32.PACK_AB_MERGE_C R7, RZ, R2, RZ ;  /* 0x00000002ff07723e */ /* 0x001fe400048060ff */
[----:B-1----:R-:W-:Y:S01]  /*20f40*/  F2FP.SATFINITE.E5M2.F32.PACK_AB_MERGE_C R9, RZ, R3, RZ ;  /* 0x00000003ff09723e */ /* 0x002fe200048060ff */
[----:B------:R-:W-:Y:S02]  /*20f50*/  FMUL R2, R41, UR15 ;  /* 0x0000000f29027c20 */ /* 0x000fe40008400000 */
[----:B------:R-:W5:Y:S01]  /*20f60*/  LDL.LU R41, [R1+0x2b0] ;  /* 0x0002b00001297983 */ /* 0x000f620000300800 */
[----:B------:R-:W-:-:S03]  /*20f70*/  F2FP.SATFINITE.E5M2.F32.PACK_AB_MERGE_C R13, RZ, R4, RZ ;  /* 0x00000004ff0d723e */ /* 0x000fc600048060ff */
[----:B------:R0:W-:Y:S01]  /*20f80*/  @!P6 STG.E.U8 desc[UR20][R28.64+0x11], R7 ;  /* 0x000011071c00e986 */ /* 0x0001e2000c101114 */
[----:B------:R-:W-:-:S03]  /*20f90*/  FMUL R3, R39, UR15 ;  /* 0x0000000f27037c20 */ /* 0x000fc60008400000 */
[----:B------:R-:W5:Y:S01]  /*20fa0*/  LDL.LU R39, [R1+0x2b4] ;  /* 0x0002b40001277983 */ /* 0x000f620000300800 */
[----:B------:R-:W-:Y:S02]  /*20fb0*/  ISETP.LT.OR P6, PT, R0, 0x1a, !P0 ;  /* 0x0000001a0000780c */ /* 0x000fe400047c1670 */
[----:B0-----:R-:W-:Y:S01]  /*20fc0*/  F2FP.SATFINITE.E5M2.F32.PACK_AB_MERGE_C R7, RZ, R2, RZ ;  /* 0x00000002ff07723e */ /* 0x001fe200048060ff */
[----:B------:R-:W-:Y:S04]  /*20fd0*/  @!P5 STG.E.U8 desc[UR20][R28.64+0x10], R11 ;  /* 0x0000100b1c00d986 */ /* 0x000fe8000c101114 */
[----:B------:R0:W-:Y:S04]  /*20fe0*/  @!P3 STG.E.U8 desc[UR20][R30.64+0x18], R9 ;  /* 0x000018091e00b986 */ /* 0x0001e8000c101114 */
[----:B------:R1:W-:Y:S01]  /*20ff0*/  @!P2 STG.E.U8 desc[UR20][R30.64+0x19], R13 ;  /* 0x0000190d1e00a986 */ /* 0x0003e2000c101114 */
[----:B0-----:R-:W-:-:S03]  /*21000*/  F2FP.SATFINITE.E5M2.F32.PACK_AB_MERGE_C R9, RZ, R3, RZ ;  /* 0x00000003ff09723e */ /* 0x001fc600048060ff */
[----:B------:R0:W-:Y:S01]  /*21010*/  @!P6 STG.E.U8 desc[UR20][R28.64+0x19], R7 ;  /* 0x000019071c00e986 */ /* 0x0001e2000c101114 */
[----:B---3--:R-:W-:-:S03]  /*21020*/  FMUL R4, R38, UR15 ;  /* 0x0000000f26047c20 */ /* 0x008fc60008400000 */
[----:B------:R-:W3:Y:S02]  /*21030*/  LDL.LU R38, [R1+0x2b8] ;  /* 0x0002b80001267983 */ /* 0x000ee40000300800 */
[----:B------:R-:W-:Y:S01]  /*21040*/  F2FP.SATFINITE.E5M2.F32.PACK_AB_MERGE_C R11, RZ, R4, RZ ;  /* 0x00000004ff0b723e */ /* 0x000fe200048060ff */
[----:B------:R-:W-:Y:S02]  /*21050*/  FMUL R2, R37, UR15 ;  /* 0x0000000f25027c20 */ /* 0x000fe40008400000 */
[----:B------:R-:W3:Y:S03]  /*21060*/  LDL.LU R37, [R1+0x2bc] ;  /* 0x0002bc0001257983 */ /* 0x000ee60000300800 */
[----:B-1----:R-:W-:Y:S01]  /*21070*/  F2FP.SATFINITE.E5M2.F32.PACK_AB_MERGE_C R13, RZ, R2, RZ ;  /* 0x00000002ff0d723e */ /* 0x002fe200048060ff */
[----:B------:R-:W-:Y:S02]  /*21080*/  FMUL R3, R36, UR15 ;  /* 0x0000000f24037c20 */ /* 0x000fe40008400000 */
[----:B------:R-:W3:Y:S01]  /*21090*/  LDL.LU R36, [R1+0x2c0] ;  /* 0x0002c00001247983 */ /* 0x000ee20000300800 */
[----:B--2---:R-:W-:-:S03]  /*210a0*/  FMUL R2, R35, UR15 ;  /* 0x0000000f23027c20 */ /* 0x004fc60008400000 */
[----:B------:R-:W2:Y:S02]  /*210b0*/  LDL.LU R35, [R1+0x2c4] ;  /* 0x0002c40001237983 */ /* 0x000ea40000300800 */
[----:B0-----:R-:W-:Y:S01]  /*210c0*/  F2FP.SATFINITE.E5M2.F32.PACK_AB_MERGE_C R7, RZ, R2, RZ ;  /* 0x00000002ff07723e */ /* 0x001fe200048060ff */
[----:B----4-:R-:W-:Y:S02]  /*210d0*/  FMUL R4, R33, UR15 ;  /* 0x0000000f21047c20 */ /* 0x010fe40008400000 */
[----:B------:R-:W4:Y:S01]  /*210e0*/  LDL.LU R33, [R1+0x2c8] ;  /* 0x0002c80001217983 */ /* 0x000f220000300800 */
[----:B-----5:R-:W-:-:S03]  /*210f0*/  FMUL R2, R32, UR15 ;  /* 0x0000000f20027c20 */ /* 0x020fc60008400000 */
[----:B------:R-:W5:Y:S01]  /*21100*/  LDL.LU R32, [R1+0x2cc] ;  /* 0x0002cc0001207983 */ /* 0x000f620000300800 */
[C---:B------:R-:W-:Y:S02]  /*21110*/  ISETP.LT.OR P5, PT, R0.reuse, 0x19, !P0 ;  /* 0x000000190000780c */ /* 0x040fe400047a1670 */
[C---:B------:R-:W-:Y:S02]  /*21120*/  ISETP.LT.OR P3, PT, R0.reuse, 0x21, !P1 ;  /* 0x000000210000780c */ /* 0x040fe40004f61670 */
[C---:B------:R-:W-:Y:S02]  /*21130*/  ISETP.LT.OR P2, PT, R0.reuse, 0x22, !P1 ;  /* 0x000000220000780c */ /* 0x040fe40004f41670 */
[----:B------:R-:W-:Y:S02]  /*21140*/  F2FP.SATFINITE.E5M2.F32.PACK_AB_MERGE_C R5, RZ, R5, RZ ;  /* 0x00000005ff05723e */ /* 0x000fe400048060ff */
[----:B------:R-:W-:-:S05]  /*21150*/  ISETP.LT.OR P6, PT, R0, 0x22, !P0 ;  /* 0x000000220000780c */ /* 0x000fca00047c1670 */
[----:B------:R0:W-:Y:S01]  /*21160*/  @!P5 STG.E.U8 desc[UR20][R28.64+0x18], R5 ;  /* 0x000018051c00d986 */ /* 0x0001e2000c101114 */
[----:B------:R-:W-:-:S03]  /*21170*/  ISETP.LT.OR P5, PT, R0, 0x21, !P0 ;  /* 0x000000210000780c */ /* 0x000fc600047a1670 */
[----:B------:R-:W-:Y:S01]  /*21180*/  @!P3 STG.E.U8 desc[UR20][R30.64+0x20], R9 ;  /* 0x000020091e00b986 */ /* 0x000fe2000c101114 */
        /* <DEDUP_REMOVED lines=8> */
[----:B------:R-:W-:Y:S01]  /*21210*/  @!P6 STG.E.U8 desc[UR20][R28.64+0x21], R5 ;  /* 0x000021051c00e986 */ /* 0x000fe2000c101114 */
[----:B------:R-:W-:-:S03]  /*21220*/  FMUL R3, R39, UR15 ;  /* 0x0000000f27037c20 */ /* 0x000fc60008400000 */
[----:B------:R-:W5:Y:S01]  /*21230*/  LDL.LU R39, [R1+0x2d4] ;  /* 0x0002d40001277983 */ /* 0x000f620000300800 */
[----:B------:R-:W-:-:S03]  /*21240*/  ISETP.LT.OR P6, PT, R0, 0x2a, !P0 ;  /* 0x0000002a0000780c */ /* 0x000fc600047c1670 */
[----:B------:R-:W-:Y:S04]  /*21250*/  @!P5 STG.E.U8 desc[UR20][R28.64+0x20], R13 ;  /* 0x0000200d1c00d986 */ /* 0x000fe8000c101114 */
[----:B------:R0:W-:Y:S04]  /*21260*/  @!P3 STG.E.U8 desc[UR20][R30.64+0x28], R7 ;  /* 0x000028071e00b986 */ /* 0x0001e8000c101114 */
[----:B------:R1:W-:Y:S01]  /*21270*/  @!P2 STG.E.U8 desc[UR20][R30.64+0x29], R9 ;  /* 0x000029091e00a986 */ /* 0x0003e2000c101114 */
[----:B0-----:R-:W-:Y:S02]  /*21280*/  F2FP.SATFINITE.E5M2.F32.PACK_AB_MERGE_C R7, RZ, R2, RZ ;  /* 0x00000002ff07723e */ /* 0x001fe400048060ff */
[----:B-1----:R-:W-:-:S03]  /*21290*/  F2FP.SATFINITE.E5M2.F32.PACK_AB_MERGE_C R9, RZ, R3, RZ ;  /* 0x00000003ff09723e */ /* 0x002fc600048060ff */
[----:B------:R0:W-:Y:S01]  /*212a0*/  @!P6 STG.E.U8 desc[UR20][R28.64+0x29], R7 ;  /* 0x000029071c00e986 */ /* 0x0001e2000c101114 */
[----:B---3--:R-:W-:-:S03]  /*212b0*/  FMUL R4, R38, UR15 ;  /* 0x0000000f26047c20 */ /* 0x008fc60008400000 */
[----:B------:R-:W3:Y:S02]  /*212c0*/  LDL.LU R38, [R1+0x2d8] ;  /* 0x0002d80001267983 */ /* 0x000ee40000300800 */
[----:B------:R-:W-:Y:S01]  /*212d0*/  F2FP.SATFINITE.E5M2.F32.PACK_AB_MERGE_C R13, RZ, R4, RZ ;  /* 0x00000004ff0d723e */ /* 0x000fe200048060ff */
        /* <DEDUP_REMOVED lines=21> */
[----:B------:R-:W-:Y:S02]  /*21430*/  F2FP.SATFINITE.E5M2.F32.PACK_AB_MERGE_C R5, RZ, R5, RZ ;  /* 0x00000005ff05723e */ /* 0x000fe400048060ff */
        /* <DEDUP_REMOVED lines=204> */
[----:B------:R-:W-:Y:S01]  /*22100*/  F2FP.SATFINITE.E5M2.F32.PACK_AB_MERGE_C R9, RZ, R4, RZ ;  /* 0x00000004ff09723e */ /* 0x000fe200048060ff */
[----:B------:R-:W-:-:S02]  /*22110*/  FMUL R3, R39, UR15 ;  /* 0x0000000f27037c20 */ /* 0x000fc40008400000 */
[----:B------:R-:W5:Y:S04]  /*22120*/  LDL.LU R39, [R1+0x394] ;  /* 0x0003940001277983 */ /* 0x000f680000300800 */
[----:B------:R-:W-:Y:S04]  /*22130*/  @!P6 STG.E.U8 desc[UR20][R28.64+0x81], R5 ;  /* 0x000081051c00e986 */ /* 0x000fe8000c101114 */
[----:B------:R-:W-:Y:S04]  /*22140*/  @!P5 STG.E.U8 desc[UR20][R28.64+0x80], R13 ;  /* 0x0000800d1c00d986 */ /* 0x000fe8000c101114 */
[----:B------:R0:W-:Y:S04]  /*22150*/  @!P3 STG.E.U8 desc[UR20][R30.64+0x88], R7 ;  /* 0x000088071e00b986 */ /* 0x0001e8000c101114 */
[----:B------:R1:W-:Y:S01]  /*22160*/  @!P2 STG.E.U8 desc[UR20][R30.64+0x89], R9 ;  /* 0x000089091e00a986 */ /* 0x0003e2000c101114 */
[----:B0-----:R-:W-:-:S02]  /*22170*/  F2FP.SATFINITE.E5M2.F32.PACK_AB_MERGE_C R7, RZ, R2, RZ ;  /* 0x00000002ff07723e */ /* 0x001fc400048060ff */
[----:B-1----:R-:W-:Y:S01]  /*22180*/  F2FP.SATFINITE.E5M2.F32.PACK_AB_MERGE_C R9, RZ, R3, RZ ;  /* 0x00000003ff09723e */ /* 0x002fe200048060ff */
[----:B---3--:R-:W-:Y:S02]  /*22190*/  FMUL R4, R38, UR15 ;  /* 0x0000000f26047c20 */ /* 0x008fe40008400000 */
[----:B------:R-:W3:Y:S03]  /*221a0*/  LDL.LU R38, [R1+0x398] ;  /* 0x0003980001267983 */ /* 0x000ee60000300800 */
[----:B------:R-:W-:Y:S01]  /*221b0*/  F2FP.SATFINITE.E5M2.F32.PACK_AB_MERGE_C R13, RZ, R4, RZ ;  /* 0x00000004ff0d723e */ /* 0x000fe200048060ff */
[----:B------:R-:W-:Y:S02]  /*221c0*/  FMUL R5, R37, UR15 ;  /* 0x0000000f25057c20 */ /* 0x000fe40008400000 */
[----:B------:R-:W3:Y:S01]  /*221d0*/  LDL.LU R37, [R1+0x39c] ;  /* 0x00039c0001257983 */ /* 0x000ee20000300800 */
[----:B------:R-:W-:-:S03]  /*221e0*/  FMUL R2, R36, UR15 ;  /* 0x0000000f24027c20 */ /* 0x000fc60008400000 */
[----:B------:R-:W3:Y:S01]  /*221f0*/  LDL.LU R36, [R1+0x3a0] ;  /* 0x0003a00001247983 */ /* 0x000ee20000300800 */
[----:B--2---:R-:W-:-:S03]  /*22200*/  FMUL R3, R35, UR15 ;  /* 0x0000000f23037c20 */ /* 0x004fc60008400000 */
[----:B------:R-:W2:Y:S01]  /*22210*/  LDL.LU R35, [R1+0x3a4] ;  /* 0x0003a40001237983 */ /* 0x000ea20000300800 */
[----:B------:R-:W-:Y:S01]  /*22220*/  F2FP.SATFINITE.E5M2.F32.PACK_AB_MERGE_C R15, RZ, R5, RZ ;  /* 0x00000005ff0f723e */ /* 0x000fe200048060ff */
        /* <DEDUP_REMOVED lines=10> */
[----:B------:R-:W-:Y:S01]  /*222d0*/  @!P5 STG.E.U8 desc[UR20][R28.64+0x88], R11 ;  /* 0x0000880b1c00d986 */ /* 0x000fe2000c101114 */
[----:B------:R-:W-:-:S03]  /*222e0*/  ISETP.LT.OR P5, PT, R0, 0x91, !P0 ;  /* 0x000000910000780c */ /* 0x000fc600047a1670 */
[----:B------:R1:W-:Y:S01]  /*222f0*/  @!P3 STG.E.U8 desc[UR20][R30.64+0x90], R9 ;  /* 0x000090091e00b986 */ /* 0x0003e2000c101114 */
[C---:B------:R-:W-:Y:S02]  /*22300*/  ISETP.LT.OR P3, PT, R0.reuse, 0x99, !P1 ;  /* 0x000000990000780c */ /* 0x040fe40004f61670 */
[----:B0-----:R-:W-:Y:S01]  /*22310*/  F2FP.SATFINITE.E5M2.F32.PACK_AB_MERGE_C R7, RZ, R2, RZ ;  /* 0x00000002ff07723e */ /* 0x001fe200048060ff */
[----:B------:R-:W-:Y:S01]  /*22320*/  @!P2 STG.E.U8 desc[UR20][R30.64+0x91], R13 ;  /* 0x0000910d1e00a986 */ /* 0x000fe2000c101114 */
[----:B------:R-:W-:Y:S02]  /*22330*/  ISETP.LT.OR P2, PT, R0, 0x9a, !P1 ;  /* 0x0000009a0000780c */ /* 0x000fe40004f41670 */
        /* <DEDUP_REMOVED lines=86> */
[----:B------:R-:W-:Y:S01]  /*228a0*/  FMUL R2, R39, UR15 ;  /* 0x0000000f27027c20 */ /* 0x000fe20008400000 */
[----:B------:R-:W-:Y:S02]  /*228b0*/  ISETP.LT.OR P6, PT, R0, 0xba, !P0 ;  /* 0x000000ba0000780c */ /* 0x000fe400047c1670 */
[----:B------:R-:W5:Y:S02]  /*228c0*/  LDL.LU R39, [R1+0x3f4] ;  /* 0x0003f40001277983 */ /* 0x000f640000300800 */
[----:B0-----:R-:W-:Y:S02]  /*228d0*/  F2FP.SATFINITE.E5M2.F32.PACK_AB_MERGE_C R7, RZ, R2, RZ ;  /* 0x00000002ff07723e */ /* 0x001fe400048060ff */
        /* <DEDUP_REMOVED lines=28> */
[C---:B------:R-:W-:Y:S02]  /*22aa0*/  ISETP.LT.OR P2, PT, R0.reuse, 0xca, !P1 ;  /* 0x000000ca0000780c */ /* 0x040fe40004f41670 */
[----:B0-----:R-:W-:Y:S02]  /*22ab0*/  F2FP.SATFINITE.E5M2.F32.PACK_AB_MERGE_C R7, RZ, R2, RZ ;  /* 0x00000002ff07723e */ /* 0x001fe400048060ff */
[----:B-1----:R-:W-:Y:S01]  /*22ac0*/  F2FP.SATFINITE.E5M2.F32.PACK_AB_MERGE_C R9, RZ, R3, RZ ;  /* 0x00000003ff09723e */ /* 0x002fe200048060ff */
[----:B------:R-:W-:Y:S02]  /*22ad0*/  FMUL R2, R41, UR15 ;  /* 0x0000000f29027c20 */ /* 0x000fe40008400000 */
[----:B------:R0:W-:Y:S01]  /*22ae0*/  @!P6 STG.E.U8 desc[UR20][R28.64+0xc1], R7 ;  /* 0x0000c1071c00e986 */ /* 0x0001e2000c101114 */
[----:B------:R-:W-:-:S03]  /*22af0*/  ISETP.LT.OR P6, PT, R0, 0xca, !P0 ;  /* 0x000000ca0000780c */ /* 0x000fc600047c1670 */
[----:B------:R-:W5:Y:S01]  /*22b00*/  LDL.LU R41, [R1+0x410] ;  /* 0x0004100001297983 */ /* 0x000f620000300800 */
[----:B------:R-:W-:Y:S01]  /*22b10*/  F2FP.SATFINITE.E5M2.F32.PACK_AB_MERGE_C R13, RZ, R4, RZ ;  /* 0x00000004ff0d723e */ /* 0x000fe200048060ff */
[----:B------:R-:W-:Y:S02]  /*22b20*/  FMUL R3, R39, UR15 ;  /* 0x0000000f27037c20 */ /* 0x000fe40008400000 */
[----:B------:R-:W5:Y:S01]  /*22b30*/  LDL.LU R39, [R1+0x414] ;  /* 0x0004140001277983 */ /* 0x000f620000300800 */
[----:B0-----:R-:W-:-:S03]  /*22b40*/  F2FP.SATFINITE.E5M2.F32.PACK_AB_MERGE_C R7, RZ, R2, RZ ;  /* 0x00000002ff07723e */ /* 0x001fc600048060ff */
        /* <DEDUP_REMOVED lines=21> */
[C---:B------:R-:W-:Y:S01]  /*22ca0*/  ISETP.LT.OR P3, PT, R0.reuse, 0xd1, !P1 ;  /* 0x000000d10000780c */ /* 0x040fe20004f61670 */
[----:B------:R-:W5:Y:S01]  /*22cb0*/  LDL.LU R42, [R1+0x430] ;  /* 0x00043000012a7983 */ /* 0x000f620000300800 */
[C---:B------:R-:W-:Y:S02]  /*22cc0*/  ISETP.LT.OR P2, PT, R0.reuse, 0xd2, !P1 ;  /* 0x000000d20000780c */ /* 0x040fe40004f41670 */
[----:B------:R-:W-:Y:S02]  /*22cd0*/  ISETP.LT.OR P6, PT, R0, 0xd2, !P0 ;  /* 0x000000d20000780c */ /* 0x000fe400047c1670 */
[----:B------:R-:W-:-:S05]  /*22ce0*/  F2FP.SATFINITE.E5M2.F32.PACK_AB_MERGE_C R5, RZ, R5, RZ ;  /* 0x00000005ff05723e */ /* 0x000fca00048060ff */
[----:B------:R0:W-:Y:S01]  /*22cf0*/  @!P5 STG.E.U8 desc[UR20][R28.64+0xc8], R5 ;  /* 0x0000c8051c00d986 */ /* 0x0001e2000c101114 */
[----:B------:R-:W-:-:S03]  /*22d00*/  ISETP.LT.OR P5, PT, R0, 0xd1, !P0 ;  /* 0x000000d10000780c */ /* 0x000fc600047a1670 */
[----:B------:R-:W-:Y:S01]  /*22d10*/  @!P3 STG.E.U8 desc[UR20][R30.64+0xd0], R9 ;  /* 0x0000d0091e00b986 */ /* 0x000fe2000c101114 */
[----:B------:R-:W-:-:S03]  /*22d20*/  ISETP.LT.OR P3, PT, R0, 0xd9, !P1 ;  /* 0x000000d90000780c */ /* 0x000fc60004f61670 */
[----:B------:R1:W-:Y:S01]  /*22d30*/  @!P2 STG.E.U8 desc[UR20][R30.64+0xd1], R11 ;  /* 0x0000d10b1e00a986 */ /* 0x0003e2000c101114 */
[----:B0-----:R-:W-:Y:S02]  /*22d40*/  F2FP.SATFINITE.E5M2.F32.PACK_AB_MERGE_C R5, RZ, R3, RZ ;  /* 0x00000003ff05723e */ /* 0x001fe400048060ff */
[----:B------:R-:W-:-:S03]  /*22d50*/  ISETP.LT.OR P2, PT, R0, 0xda, !P1 ;  /* 0x000000da0000780c */ /* 0x000fc60004f41670 */
[----:B------:R-:W-:Y:S01]  /*22d60*/  @!P6 STG.E.U8 desc[UR20][R28.64+0xd1], R5 ;  /* 0x0000d1051c00e986 */ /* 0x000fe2000c101114 */
[----:B-1----:R-:W-:Y:S02]  /*22d70*/  F2FP.SATFINITE.E5M2.F32.PACK_AB_MERGE_C R11, RZ, R2, RZ ;  /* 0x00000002ff0b723e */ /* 0x002fe400048060ff */
[----:B------:R-:W-:Y:S01]  /*22d80*/  ISETP.LT.OR P6, PT, R0, 0xda, !P0 ;  /* 0x000000da0000780c */ /* 0x000fe200047c1670 */
[----:B------:R-:W-:Y:S02]  /*22d90*/  FMUL R2, R41, UR15 ;  /* 0x0000000f29027c20 */ /* 0x000fe40008400000 */
[----:B------:R-:W5:Y:S01]  /*22da0*/  LDL.LU R41, [R1+0x434] ;  /* 0x0004340001297983 */ /* 0x000f620000300800 */
[----:B------:R-:W-:-:S03]  /*22db0*/  FMUL R3, R39, UR15 ;  /* 0x0000000f27037c20 */ /* 0x000fc60008400000 */
[----:B------:R-:W5:Y:S01]  /*22dc0*/  LDL.LU R39, [R1+0x438] ;  /* 0x0004380001277983 */ /* 0x000f620000300800 */
[----:B------:R-:W-:-:S03]  /*22dd0*/  F2FP.SATFINITE.E5M2.F32.PACK_AB_MERGE_C R9, RZ, R4, RZ ;  /* 0x00000004ff09723e */ /* 0x000fc600048060ff */
        /* <DEDUP_REMOVED lines=12> */
[----:B------:R-:W3:Y:S02]  /*22ea0*/  LDL.LU R36, [R1+0x444] ;  /* 0x0004440001247983 */ /* 0x000ee40000300800 */
[----:B0-----:R-:W-:Y:S01]  /*22eb0*/  F2FP.SATFINITE.E5M2.F32.PACK_AB_MERGE_C R7, RZ, R2, RZ ;  /* 0x00000002ff07723e */ /* 0x001fe200048060ff */
[----:B--2---:R-:W-:Y:S02]  /*22ec0*/  FMUL R3, R35, UR15 ;  /* 0x0000000f23037c20 */ /* 0x004fe40008400000 */
        /* <DEDUP_REMOVED lines=15> */
[----:B------:R-:W-:Y:S02]  /*22fc0*/  F2FP.SATFINITE.E5M2.F32.PACK_AB_MERGE_C R5, RZ, R5, RZ ;  /* 0x00000005ff05723e */ /* 0x000fe400048060ff */
[----:B0-----:R-:W-:Y:S01]  /*22fd0*/  F2FP.SATFINITE.E5M2.F32.PACK_AB_MERGE_C R11, RZ, R4, RZ ;  /* 0x00000004ff0b723e */ /* 0x001fe200048060ff */
[----:B------:R0:W-:Y:S01]  /*22fe0*/  @!P6 STG.E.U8 desc[UR20][R28.64+0xe1], R7 ;  /* 0x0000e1071c00e986 */ /* 0x0001e2000c101114 */
[C---:B------:R-:W-:Y:S02]  /*22ff0*/  ISETP.LT.OR P6, PT, R0.reuse, 0xea, !P0 ;  /* 0x000000ea0000780c */ /* 0x040fe400047c1670 */
[----:B-1----:R-:W-:Y:S01]  /*23000*/  F2FP.SATFINITE.E5M2.F32.PACK_AB_MERGE_C R9, RZ, R3, RZ ;  /* 0x00000003ff09723e */ /* 0x002fe200048060ff */
[----:B------:R1:W-:Y:S01]  /*23010*/  @!P5 STG.E.U8 desc[UR20][R28.64+0xe0], R5 ;  /* 0x0000e0051c00d986 */ /* 0x0003e2000c101114 */
[----:B------:R-:W-:-:S03]  /*23020*/  ISETP.LT.OR P5, PT, R0, 0xe9, !P0 ;  /* 0x000000e90000780c */ /* 0x000fc600047a1670 */
[----:B------:R-:W-:Y:S01]  /*23030*/  @!P2 STG.E.U8 desc[UR20][R30.64+0xe9], R11 ;  /* 0x0000e90b1e00a986 */ /* 0x000fe2000c101114 */
[----:B------:R-:W-:Y:S01]  /*23040*/  ISETP.LT.OR P2, PT, R0, 0xf2, !P1 ;  /* 0x000000f20000780c */ /* 0x000fe20004f41670 */
[----:B------:R-:W-:Y:S02]  /*23050*/  FMUL R3, R42, UR15 ;  /* 0x0000000f2a037c20 */ /* 0x000fe40008400000 */
[----:B------:R3:W-:Y:S01]  /*23060*/  @!P3 STG.E.U8 desc[UR20][R30.64+0xe8], R9 ;  /* 0x0000e8091e00b986 */ /* 0x0007e2000c101114 */
[----:B------:R-:W-:Y:S01]  /*23070*/  ISETP.LT.OR P3, PT, R0, 0xf1, !P1 ;  /* 0x000000f10000780c */ /* 0x000fe20004f61670 */
[----:B------:R-:W-:Y:S01]  /*23080*/  FMUL R4, R39, UR15 ;  /* 0x0000000f27047c20 */ /* 0x000fe20008400000 */
[----:B------:R-:W-:Y:S01]  /*23090*/  F2FP.SATFINITE.E5M2.F32.PACK_AB_MERGE_C R13, RZ, R2, RZ ;  /* 0x00000002ff0d723e */ /* 0x000fe200048060ff */
[----:B------:R-:W-:Y:S01]  /*230a0*/  FMUL R2, R41, UR15 ;  /* 0x0000000f29027c20 */ /* 0x000fe20008400000 */
[----:B------:R-:W-:Y:S02]  /*230b0*/  F2FP.SATFINITE.E5M2.F32.PACK_AB_MERGE_C R3, RZ, R3, RZ ;  /* 0x00000003ff03723e */ /* 0x000fe400048060ff */
[----:B0-----:R-:W-:-:S02]  /*230c0*/  F2FP.SATFINITE.E5M2.F32.PACK_AB_MERGE_C R7, RZ, R4, RZ ;  /* 0x00000004ff07723e */ /* 0x001fc400048060ff */
[----:B-1----:R-:W-:Y:S01]  /*230d0*/  F2FP.SATFINITE.E5M2.F32.PACK_AB_MERGE_C R5, RZ, R2, RZ ;  /* 0x00000002ff05723e */ /* 0x002fe200048060ff */
[----:B------:R-:W-:Y:S01]  /*230e0*/  @!P5 STG.E.U8 desc[UR20][R28.64+0xe8], R13 ;  /* 0x0000e80d1c00d986 */ /* 0x000fe2000c101114 */
[----:B------:R-:W-:-:S03]  /*230f0*/  ISETP.LT.OR P5, PT, R0, 0xf1, !P0 ;  /* 0x000000f10000780c */ /* 0x000fc600047a1670 */
[----:B------:R-:W-:Y:S01]  /*23100*/  @!P6 STG.E.U8 desc[UR20][R28.64+0xe9], R3 ;  /* 0x0000e9031c00e986 */ /* 0x000fe2000c101114 */
[----:B------:R-:W-:-:S03]  /*23110*/  ISETP.LT.OR P6, PT, R0, 0xf2, !P0 ;  /* 0x000000f20000780c */ /* 0x000fc600047c1670 */
[----:B------:R0:W-:Y:S01]  /*23120*/  @!P2 STG.E.U8 desc[UR20][R30.64+0xf1], R7 ;  /* 0x0000f1071e00a986 */ /* 0x0001e2000c101114 */
[C---:B------:R-:W-:Y:S02]  /*23130*/  ISETP.LT.OR P2, PT, R0.reuse, 0xf9, !P1 ;  /* 0x000000f90000780c */ /* 0x040fe40004f41670 */
[C---:B------:R-:W-:Y:S01]  /*23140*/  ISETP.LT.OR P1, PT, R0.reuse, 0xfa, !P1 ;  /* 0x000000fa0000780c */ /* 0x040fe20004f21670 */
[----:B------:R5:W-:Y:S01]  /*23150*/  @!P3 STG.E.U8 desc[UR20][R30.64+0xf0], R5 ;  /* 0x0000f0051e00b986 */ /* 0x000be2000c101114 */
[C---:B------:R-:W-:Y:S02]  /*23160*/  ISETP.LT.OR P3, PT, R0.reuse, 0xf9, !P0 ;  /* 0x000000f90000780c */ /* 0x040fe40004761670 */
[----:B------:R-:W-:Y:S01]  /*23170*/  ISETP.LT.OR P0, PT, R0, 0xfa, !P0 ;  /* 0x000000fa0000780c */ /* 0x000fe20004701670 */
[----:B---3--:R-:W-:-:S05]  /*23180*/  FMUL R2, R38, UR15 ;  /* 0x0000000f26027c20 */ /* 0x008fca0008400000 */
[----:B------:R-:W-:-:S05]  /*23190*/  F2FP.SATFINITE.E5M2.F32.PACK_AB_MERGE_C R9, RZ, R2, RZ ;  /* 0x00000002ff09723e */ /* 0x000fca00048060ff */
[----:B------:R1:W-:Y:S01]  /*231a0*/  @!P5 STG.E.U8 desc[UR20][R28.64+0xf0], R9 ;  /* 0x0000f0091c00d986 */ /* 0x0003e2000c101114 */
[----:B------:R-:W-:Y:S01]  /*231b0*/  FMUL R0, R37, UR15 ;  /* 0x0000000f25007c20 */ /* 0x000fe20008400000 */
[----:B------:R-:W-:-:S04]  /*231c0*/  FMUL R2, R36, UR15 ;  /* 0x0000000f24027c20 */ /* 0x000fc80008400000 */
[----:B0-----:R-:W-:Y:S01]  /*231d0*/  F2FP.SATFINITE.E5M2.F32.PACK_AB_MERGE_C R7, RZ, R0, RZ ;  /* 0x00000000ff07723e */ /* 0x001fe200048060ff */
[----:B--2---:R-:W-:Y:S01]  /*231e0*/  FMUL R3, R35, UR15 ;  /* 0x0000000f23037c20 */ /* 0x004fe20008400000 */
[----:B------:R-:W-:-:S04]  /*231f0*/  F2FP.SATFINITE.E5M2.F32.PACK_AB_MERGE_C R11, RZ, R2, RZ ;  /* 0x00000002ff0b723e */ /* 0x000fc800048060ff */
[----:B------:R-:W-:Y:S01]  /*23200*/  F2FP.SATFINITE.E5M2.F32.PACK_AB_MERGE_C R3, RZ, R3, RZ ;  /* 0x00000003ff03723e */ /* 0x000fe200048060ff */
[----:B------:R1:W-:Y:S04]  /*23210*/  @!P6 STG.E.U8 desc[UR20][R28.64+0xf1], R7 ;  /* 0x0000f1071c00e986 */ /* 0x0003e8000c101114 */
[----:B------:R1:W-:Y:S04]  /*23220*/  @!P2 STG.E.U8 desc[UR20][R30.64+0xf8], R11 ;  /* 0x0000f80b1e00a986 */ /* 0x0003e8000c101114 */
[----:B------:R1:W-:Y:S01]  /*23230*/  @!P1 STG.E.U8 desc[UR20][R30.64+0xf9], R3 ;  /* 0x0000f9031e009986 */ /* 0x0003e2000c101114 */
[----:B----4-:R-:W-:Y:S01]  /*23240*/  FMUL R4, R33, UR15 ;  /* 0x0000000f21047c20 */ /* 0x010fe20008400000 */
[----:B-----5:R-:W-:-:S04]  /*23250*/  FMUL R5, R32, UR15 ;  /* 0x0000000f20057c20 */ /* 0x020fc80008400000 */
[----:B------:R-:W-:Y:S02]  /*23260*/  F2FP.SATFINITE.E5M2.F32.PACK_AB_MERGE_C R13, RZ, R4, RZ ;  /* 0x00000004ff0d723e */ /* 0x000fe400048060ff */
[----:B------:R-:W-:-:S03]  /*23270*/  F2FP.SATFINITE.E5M2.F32.PACK_AB_MERGE_C R5, RZ, R5, RZ ;  /* 0x00000005ff05723e */ /* 0x000fc600048060ff */
[----:B------:R1:W-:Y:S04]  /*23280*/  @!P3 STG.E.U8 desc[UR20][R28.64+0xf8], R13 ;  /* 0x0000f80d1c00b986 */ /* 0x0003e8000c101114 */
[----:B------:R1:W-:Y:S02]  /*23290*/  @!P0 STG.E.U8 desc[UR20][R28.64+0xf9], R5 ;  /* 0x0000f9051c008986 */ /* 0x0003e4000c101114 */
.L_x_545:
[----:B------:R-:W-:Y:S05]  /*232a0*/  BSYNC B0 ;  /* 0x0000000000007941 */ /* 0x000fea0003800000 */
.L_x_31:
[----:B-12---:R-:W2:Y:S04]  /*232b0*/  LDL.LU R3, [R1+0x454] ;  /* 0x0004540001037983 */ /* 0x006ea80000300800 */
[----:B------:R-:W2:Y:S01]  /*232c0*/  LDL.LU R2, [R1+0x458] ;  /* 0x0004580001027983 */ /* 0x000ea20000300800 */
[----:B------:R-:W-:Y:S01]  /*232d0*/  ULDC UR6, c[0x0][0xc] ;  /* 0x0000030000067ab9 */ /* 0x000fe20000000800 */
[----:B------:R-:W-:Y:S01]  /*232e0*/  ULDC UR7, c[0x0][0x10] ;  /* 0x0000040000077ab9 */ /* 0x000fe20000000800 */
[----:B---34-:R-:W2:Y:S01]  /*232f0*/  LDC R5, c[0x0][0x14] ;  /* 0x00000500ff057b82 */ /* 0x018ea20000000800 */
[----:B------:R-:W-:Y:S01]  /*23300*/  UIMAD.WIDE.U32 UR6, UR6, UR7, URZ ;  /* 0x00000007060672a5 */ /* 0x000fe2000f8e003f */
[----:B-----5:R-:W-:Y:S01]  /*23310*/  PRMT R0, RZ, 0x7610, R0 ;  /* 0x00007610ff007816 */ /* 0x020fe20000000000 */
[----:B------:R-:W-:-:S04]  /*23320*/  UMOV UR10, 0xffffffff ;  /* 0xffffffff000a7882 */ /* 0x000fc80000000000 */
[----:B--2---:R-:W-:-:S04]  /*23330*/  IMAD.WIDE.U32 R2, R5, UR6, R2 ;  /* 0x0000000605027c25 */ /* 0x004fc8000f8e0002 */
[----:B------:R-:W-:Y:S01]  /*23340*/  IMAD R5, R5, UR7, RZ ;  /* 0x0000000705057c24 */ /* 0x000fe2000f8e02ff */
[----:B------:R-:W-:Y:S01]  /*23350*/  ULDC.64 UR6, c[0x0][0x650] ;  /* 0x0001940000067ab9 */ /* 0x000fe20000000a00 */
[----:B------:R-:W-:Y:S01]  /*23360*/  IMAD.MOV.U32 R11, RZ, RZ, R2 ;  /* 0x000000ffff0b7224 */ /* 0x000fe200078e0002 */
[----:B------:R-:W-:Y:S01]  /*23370*/  ISETP.GE.U32.AND P0, PT, R2, UR6, PT ;  /* 0x0000000602007c0c */ /* 0x000fe2000bf06070 */
[----:B------:R-:W-:Y:S02]  /*23380*/  IMAD.IADD R13, R3, 0x1, R5 ;  /* 0x00000001030d7824 */ /* 0x000fe400078e0205 */
[----:B------:R-:W-:-:S03]  /*23390*/  IMAD.MOV.U32 R2, RZ, RZ, -0x1 ;  /* 0xffffffffff027424 */ /* 0x000fc600078e00ff */
[----:B------:R1:W-:Y:S01]  /*233a0*/  STL [R1+0x454], R13 ;  /* 0x0004540d01007387 */ /* 0x0003e20000100800 */
[----:B------:R-:W-:-:S03]  /*233b0*/  ISETP.GE.U32.AND.EX P0, PT, R13, UR7, PT, P0 ;  /* 0x000000070d007c0c */ /* 0x000fc6000bf06100 */
[----:B------:R1:W-:Y:S04]  /*233c0*/  STL [R1+0x458], R11 ;  /* 0x0004580b01007387 */ /* 0x0003e80000100800 */
[----:B------:R1:W-:Y:S06]  /*233d0*/  STL [R1+0x45c], R2 ;  /* 0x00045c0201007387 */ /* 0x0003ec0000100800 */
[----:B------:R-:W-:Y:S05]  /*233e0*/  @P0 BRA `(.L_x_546) ;  /* 0x0000000400740947 */ /* 0x000fea0003800000 */
[----:B------:R-:W2:Y:S01]  /*233f0*/  S2R R8, SR_CTAID.X ;  /* 0x0000000000087919 */ /* 0x000ea20000002500 */
[----:B------:R-:W-:Y:S01]  /*23400*/  ULDC.64 UR18, c[0x0][0x628] ;  /* 0x00018a0000127ab9 */ /* 0x000fe20000000a00 */
[----:B------:R-:W3:Y:S01]  /*23410*/  LDC R9, c[0x0][0x144] ;  /* 0x00005100ff097b82 */ /* 0x000ee20000000800 */
[----:B------:R-:W-:Y:S01]  /*23420*/  ULDC UR6, c[0x0][0x150] ;  /* 0x0000540000067ab9 */ /* 0x000fe20000000800 */
[----:B------:R-:W4:Y:S01]  /*23430*/  S2R R12, SR_CTAID.Y ;  /* 0x00000000000c7919 */ /* 0x000f220000002600 */
[----:B------:R-:W-:Y:S01]  /*23440*/  ISETP.NE.U32.AND P0, PT, RZ, UR18, PT ;  /* 0x00000012ff007c0c */ /* 0x000fe2000bf05070 */
[----:B------:R-:W-:Y:S01]  /*23450*/  ULDC UR14, c[0x0][0x630] ;  /* 0x00018c00000e7ab9 */ /* 0x000fe20000000800 */
[----:B------:R-:W-:Y:S02]  /*23460*/  R2UR UR16, R11 ;  /* 0x000000000b1072ca */ /* 0x000fe400000e0000 */
[----:B------:R-:W-:Y:S01]  /*23470*/  ISETP.NE.AND.EX P0, PT, RZ, UR19, PT, P0 ;  /* 0x00000013ff007c0c */ /* 0x000fe2000bf05300 */
[----:B0-----:R-:W0:Y:S01]  /*23480*/  LDC.64 R6, c[0x0][0x620] ;  /* 0x00018800ff067b82 */ /* 0x001e220000000a00 */
[----:B------:R-:W-:-:S02]  /*23490*/  R2UR UR17, R13 ;  /* 0x000000000d1172ca */ /* 0x000fc400000e0000 */
[----:B--2---:R-:W-:-:S05]  /*234a0*/  I2FP.F32.U32 R0, R8 ;  /* 0x0000000800007245 */ /* 0x004fca0000201000 */
[----:B------:R-:W-:-:S06]  /*234b0*/  FMUL R0, R0, UR6 ;  /* 0x0000000600007c20 */ /* 0x000fcc0008400000 */
[----:B------:R-:W2:Y:S01]  /*234c0*/  F2I.U32.TRUNC.NTZ R0, R0 ;  /* 0x0000000000007305 */ /* 0x000ea2000020f000 */
[----:B----4-:R-:W-:Y:S05]  /*234d0*/  @!P0 BRA `(.L_x_547) ;  /* 0x0000000000308947 */ /* 0x010fea0003800000 */
        /* <DEDUP_REMOVED lines=12> */
.L_x_547:
[----:B------:R-:W-:Y:S01]  /*235a0*/  USHF.R.U64 UR10, UR16, UR14, UR17 ;  /* 0x0000000e100a7299 */ /* 0x000fe20008001211 */
[----:B------:R-:W4:Y:S01]  /*235b0*/  LDC.64 R20, c[0x0][0x640] ;  /* 0x00019000ff147b82 */ /* 0x000f220000000a00 */
[----:B------:R-:W-:Y:S01]  /*235c0*/  USHF.R.U32.HI UR6, URZ, UR14, UR17 ;  /* 0x0000000e3f067299 */ /* 0x000fe20008011611 */
[----:B--2---:R-:W-:Y:S02]  /*235d0*/  IMAD.MOV R10, RZ, RZ, -R0 ;  /* 0x000000ffff0a7224 */ /* 0x004fe400078e0a00 */
[----:B-1----:R-:W-:Y:S01]  /*235e0*/  IMAD.MOV.U32 R2, RZ, RZ, R11 ;  /* 0x000000ffff027224 */ /* 0x002fe200078e000b */
[----:B------:R-:W-:Y:S01]  /*235f0*/  IADD3 R5, P0, RZ, -UR10, RZ ;  /* 0x8000000aff057c10 */ /* 0x000fe2000ff1e0ff */
[----:B---3--:R-:W-:Y:S02]  /*23600*/  IMAD R17, R9, R10, R8 ;  /* 0x0000000a09117224 */ /* 0x008fe400078e0208 */
[----:B------:R-:W1:Y:S02]  /*23610*/  LDC R4, c[0x0][0x618] ;  /* 0x00018600ff047b82 */ /* 0x000e640000000800 */
[----:B------:R-:W-:Y:S01]  /*23620*/  IMAD.X R3, RZ, RZ, ~UR6, P0 ;  /* 0x80000006ff037e24 */ /* 0x000fe200080e06ff */
[----:B------:R-:W-:-:S03]  /*23630*/  ULDC UR6, c[0x0][0x154] ;  /* 0x0000550000067ab9 */ /* 0x000fc60000000800 */
[-C--:B0-----:R-:W-:Y:S02]  /*23640*/  IMAD R0, R3, R6.reuse, RZ ;  /* 0x0000000603007224 */ /* 0x081fe400078e02ff */
[----:B------:R-:W0:Y:S01]  /*23650*/  LDC R14, c[0x0][0x608] ;  /* 0x00018200ff0e7b82 */ /* 0x000e220000000800 */
[----:B------:R-:W-:Y:S02]  /*23660*/  IMAD.MOV.U32 R3, RZ, RZ, R13 ;  /* 0x000000ffff037224 */ /* 0x000fe400078e000d */
[----:B------:R-:W-:-:S05]  /*23670*/  IMAD.WIDE.U32 R2, R5, R6, R2 ;  /* 0x0000000605027225 */ /* 0x000fca00078e0002 */
[----:B------:R-:W2:Y:S01]  /*23680*/  LDC R18, c[0x0][0x658] ;  /* 0x00019600ff127b82 */ /* 0x000ea20000000800 */
[----:B------:R-:W-:Y:S01]  /*23690*/  IMAD R5, R5, R7, R0 ;  /* 0x0000000705057224 */ /* 0x000fe200078e0200 */
[----:B------:R-:W-:Y:S01]  /*236a0*/  I2FP.F32.U32 R0, R12 ;  /* 0x0000000c00007245 */ /* 0x000fe20000201000 */
[----:B------:R-:W-:Y:S01]  /*236b0*/  IMAD.MOV.U32 R7, RZ, RZ, 0x1 ;  /* 0x00000001ff077424 */ /* 0x000fe200078e00ff */
[----:B----4-:R-:W-:Y:S01]  /*236c0*/  ISETP.NE.U32.AND P0, PT, R20, RZ, PT ;  /* 0x000000ff1400720c */ /* 0x010fe20003f05070 */
[----:B------:R-:W-:Y:S02]  /*236d0*/  IMAD.IADD R3, R3, 0x1, R5 ;  /* 0x0000000103037824 */ /* 0x000fe400078e0205 */
[----:B------:R-:W-:Y:S01]  /*236e0*/  FMUL R0, R0, UR6 ;  /* 0x0000000600007c20 */ /* 0x000fe20008400000 */
[----:B------:R-:W3:Y:S01]  /*236f0*/  LDC R15, c[0x0][0x148] ;  /* 0x00005200ff0f7b82 */ /* 0x000ee20000000800 */
[----:B------:R-:W-:Y:S01]  /*23700*/  ISETP.NE.AND.EX P0, PT, R21, RZ, PT, P0 ;  /* 0x000000ff1500720c */ /* 0x000fe20003f05300 */
[----:B------:R-:W-:Y:S01]  /*23710*/  IMAD.MOV.U32 R5, RZ, RZ, -0x1 ;  /* 0xffffffffff057424 */ /* 0x000fe200078e00ff */
[-CC-:B-1----:R-:W-:Y:S01]  /*23720*/  SHF.R.U64 R10, R2, R4.reuse, R3.reuse ;  /* 0x00000004020a7219 */ /* 0x182fe20000001203 */
[----:B------:R1:W4:Y:S01]  /*23730*/  F2I.U32.TRUNC.NTZ R13, R0 ;  /* 0x00000000000d7305 */ /* 0x000322000020f000 */
[----:B------:R-:W-:-:S03]  /*23740*/  SHF.R.U32.HI R3, RZ, R4, R3 ;  /* 0x00000004ff037219 */ /* 0x000fc60000011603 */
[----:B------:R-:W1:Y:S01]  /*23750*/  LDC R16, c[0x0][0x600] ;  /* 0x00018000ff107b82 */ /* 0x000e620000000800 */
[-CC-:B0-----:R-:W-:Y:S02]  /*23760*/  SHF.R.U64 R8, R10, R14.reuse, R3.reuse ;  /* 0x0000000e0a087219 */ /* 0x181fe40000001203 */
[----:B------:R-:W-:-:S05]  /*23770*/  SHF.R.U32.HI R3, RZ, R14, R3 ;  /* 0x0000000eff037219 */ /* 0x000fca0000011603 */
[----:B------:R-:W0:Y:S01]  /*23780*/  LDC R22, c[0x0][0x648] ;  /* 0x00019200ff167b82 */ /* 0x000e220000000800 */
[-CC-:B--2---:R-:W-:Y:S02]  /*23790*/  SHF.R.U64 R11, R8, R18.reuse, R3.reuse ;  /* 0x00000012080b7219 */ /* 0x184fe40000001203 */
[-C--:B------:R-:W-:Y:S02]  /*237a0*/  SHF.L.U32 R5, R5, R18.reuse, RZ ;  /* 0x0000001205057219 */ /* 0x080fe400000006ff */
[-C--:B------:R-:W-:Y:S01]  /*237b0*/  SHF.R.U32.HI R3, RZ, R18.reuse, R3 ;  /* 0x00000012ff037219 */ /* 0x080fe20000011603 */
[----:B------:R-:W-:Y:S01]  /*237c0*/  IMAD.MOV.U32 R2, RZ, RZ, R11 ;  /* 0x000000ffff027224 */ /* 0x000fe200078e000b */
[----:B------:R-:W-:Y:S01]  /*237d0*/  SHF.L.U32 R40, R7, R18, RZ ;  /* 0x0000001207287219 */ /* 0x000fe200000006ff */
[----:B------:R-:W2:Y:S01]  /*237e0*/  LDC R23, c[0x0][0x638] ;  /* 0x00018e00ff177b82 */ /* 0x000ea20000000800 */
[----:B------:R-:W-:-:S07]  /*237f0*/  LOP3.LUT R19, RZ, R5, RZ, 0x33, !PT ;  /* 0x00000005ff137212 */ /* 0x000fce00078e33ff */
[----:B------:R-:W0:Y:S01]  /*23800*/  LDC R24, c[0x0][0x610] ;  /* 0x00018400ff187b82 */ /* 0x000e220000000800 */
[----:B----4-:R-:W-:Y:S05]  /*23810*/  @!P0 BRA `(.L_x_548) ;  /* 0x0000000000288947 */ /* 0x010fea0003800000 */
[----:B-1----:R-:W1:Y:S02]  /*23820*/  LDC R0, c[0x0][0x64c] ;  /* 0x00019300ff007b82 */ /* 0x002e640000000800 */
[----:B-1----:R-:W-:-:S05]  /*23830*/  IADD3 R7, P0, R11, R0, RZ ;  /* 0x000000000b077210 */ /* 0x002fca0007f1e0ff */
        /* <DEDUP_REMOVED lines=8> */
.L_x_548:
[----:B01----:R-:W-:Y:S01]  /*238c0*/  SHF.R.U64 R0, R2, R22, R3 ;  /* 0x0000001602007219 */ /* 0x003fe20000001203 */
[----:B------:R-:W-:Y:S01]  /*238d0*/  VIADD R5, R16, 0xffffffff ;  /* 0xffffffff10057836 */ /* 0x000fe20000000000 */
[----:B------:R-:W-:Y:S01]  /*238e0*/  LOP3.LUT R3, R8, R19, RZ, 0xc0, !PT ;  /* 0x0000001308037212 */ /* 0x000fe200078ec0ff */
[----:B------:R-:W-:Y:S02]  /*238f0*/  IMAD.MOV R13, RZ, RZ, -R13 ;  /* 0x000000ffff0d7224 */ /* 0x000fe400078e0a0d */
[----:B------:R-:W-:Y:S02]  /*23900*/  IMAD.MOV R2, RZ, RZ, -R0 ;  /* 0x000000ffff027224 */ /* 0x000fe400078e0a00 */
[----:B------:R-:W-:Y:S01]  /*23910*/  IMAD R40, R40, R0, R3 ;  /* 0x0000000028287224 */ /* 0x000fe200078e0203 */
[----:B------:R-:W-:Y:S01]  /*23920*/  LOP3.LUT R3, R10, R5, RZ, 0xc0, !PT ;  /* 0x000000050a037212 */ /* 0x000fe200078ec0ff */
[----:B---3--:R-:W-:Y:S02]  /*23930*/  @P4 IMAD R17, R15, R13, R12 ;  /* 0x0000000d0f114224 */ /* 0x008fe400078e020c */
[----:B--2---:R-:W-:-:S02]  /*23940*/  IMAD R0, R2, R23, R11 ;  /* 0x0000001702007224 */ /* 0x004fc400078e020b */
[----:B------:R-:W-:Y:S02]  /*23950*/  IMAD.MOV.U32 R2, RZ, RZ, 0x1 ;  /* 0x00000001ff027424 */ /* 0x000fe400078e00ff */
[----:B------:R-:W-:Y:S02]  /*23960*/  IMAD R40, R40, R24, R17 ;  /* 0x0000001828287224 */ /* 0x000fe400078e0211 */
[----:B------:R-:W-:Y:S01]  /*23970*/  IMAD R3, R0, R16, R3 ;  /* 0x0000001000037224 */ /* 0x000fe200078e0203 */
[----:B------:R-:W-:-:S04]  /*23980*/  PRMT R0, R2, 0x7610, R0 ;  /* 0x0000761002007816 */ /* 0x000fc80000000000 */
[----:B------:R-:W-:Y:S02]  /*23990*/  SEL R2, R3, R40, !P4 ;  /* 0x0000002803027207 */ /* 0x000fe40006000000 */
[----:B------:R-:W-:-:S03]  /*239a0*/  SEL R40, R40, R3, !P4 ;  /* 0x0000000328287207 */ /* 0x000fc60006000000 */
[----:B------:R2:W-:Y:S04]  /*239b0*/  STL [R1+0x45c], R2 ;  /* 0x00045c0201007387 */ /* 0x0005e80000100800 */
.L_x_546:
[----:B------:R3:W-:Y:S01]  /*239c0*/  STL [R1+0x460], R40 ;  /* 0x0004602801007387 */ /* 0x0007e20000100800 */
[----:B------:R-:W-:-:S13]  /*239d0*/  LOP3.LUT P0, RZ, R0, 0xff, RZ, 0xc0, !PT ;  /* 0x000000ff00ff7812 */ /* 0x000fda000780c0ff */
[----:B---3--:R-:W-:Y:S05]  /*239e0*/  @P0 BRA `(.L_x_549) ;  /* 0xfffffdd400980947 */ /* 0x008fea000383ffff */
[----:B------:R-:W-:Y:S05]  /*239f0*/  EXIT ;  /* 0x000000000000794d */ /* 0x000fea0003800000 */
.L_x_3:
[----:B------:R-:W2:Y:S01]  /*23a00*/  LDL R18, [R1+0x458] ;  /* 0x0004580001127983 */ /* 0x000ea20000100800 */
[----:B------:R-:W-:-:S03]  /*23a10*/  ULDC.64 UR4, c[0x0][0x650] ;  /* 0x0001940000047ab9 */ /* 0x000fc60000000a00 */
[----:B------:R-:W3:Y:S01]  /*23a20*/  LDL R19, [R1+0x454] ;  /* 0x0004540001137983 */ /* 0x000ee20000100800 */
[----:B------:R-:W-:Y:S01]  /*23a30*/  PRMT R0, RZ, 0x7610, R0 ;  /* 0x00007610ff007816 */ /* 0x000fe20000000000 */
[----:B------:R-:W-:Y:S02]  /*23a40*/  IMAD.MOV.U32 R5, RZ, RZ, -0x1 ;  /* 0xffffffffff057424 */ /* 0x000fe400078e00ff */
[----:B------:R-:W-:Y:S02]  /*23a50*/  IMAD.MOV.U32 R4, RZ, RZ, -0x1 ;  /* 0xffffffffff047424 */ /* 0x000fe400078e00ff */
[----:B------:R-:W-:Y:S01]  /*23a60*/  IMAD.MOV.U32 R10, RZ, RZ, -0x1 ;  /* 0xffffffffff0a7424 */ /* 0x000fe200078e00ff */
[----:B--2---:R-:W-:-:S04]  /*23a70*/  ISETP.GE.U32.AND P0, PT, R18, UR4, PT ;  /* 0x0000000412007c0c */ /* 0x004fc8000bf06070 */
[----:B---3--:R-:W-:-:S13]  /*23a80*/  ISETP.GE.U32.AND.EX P0, PT, R19, UR5, PT, P0 ;  /* 0x0000000513007c0c */ /* 0x008fda000bf06100 */
[----:B------:R-:W-:Y:S05]  /*23a90*/  @P0 BRA `(.L_x_550) ;  /* 0x0000000400600947 */ /* 0x000fea0003800000 */
[----:B------:R-:W0:Y:S01]  /*23aa0*/  LDC.64 R12, c[0x0][0x628] ;  /* 0x00018a00ff0c7b82 */ /* 0x000e220000000a00 */
[----:B------:R-:W-:Y:S02]  /*23ab0*/  IMAD.MOV.U32 R8, RZ, RZ, R18 ;  /* 0x000000ffff087224 */ /* 0x000fe400078e0012 */
[----:B------:R-:W-:-:S05]  /*23ac0*/  IMAD.MOV.U32 R9, RZ, RZ, R19 ;  /* 0x000000ffff097224 */ /* 0x000fca00078e0013 */
[----:B------:R-:W1:Y:S08]  /*23ad0*/  LDC R14, c[0x0][0x630] ;  /* 0x00018c00ff0e7b82 */ /* 0x000e700000000800 */
[----:B------:R-:W2:Y:S01]  /*23ae0*/  LDC.64 R16, c[0x0][0x620] ;  /* 0x00018800ff107b82 */ /* 0x000ea20000000a00 */
[----:B0-----:R-:W-:-:S04]  /*23af0*/  ISETP.NE.U32.AND P0, PT, R12, RZ, PT ;  /* 0x000000ff0c00720c */ /* 0x001fc80003f05070 */
[----:B------:R-:W-:-:S13]  /*23b00*/  ISETP.NE.AND.EX P0, PT, R13, RZ, PT, P0 ;  /* 0x000000ff0d00720c */ /* 0x000fda0003f05300 */
[----:B-12---:R-:W-:Y:S05]  /*23b10*/  @!P0 BRA `(.L_x_551) ;  /* 0x0000000000288947 */ /* 0x006fea0003800000 */
[----:B------:R-:W0:Y:S02]  /*23b20*/  LDC R0, c[0x0][0x634] ;  /* 0x00018d00ff007b82 */ /* 0x000e240000000800 */
[----:B0-----:R-:W-:-:S05]  /*23b30*/  IADD3 R9, P0, R18, R0, RZ ;  /* 0x0000000012097210 */ /* 0x001fca0007f1e0ff */
        /* <DEDUP_REMOVED lines=8> */
.L_x_551:
[-CC-:B------:R-:W-:Y:S01]  /*23bc0*/  SHF.R.U64 R10, R8, R14.reuse, R9.reuse ;  /* 0x0000000e080a7219 */ /* 0x180fe20000001209 */
[----:B------:R-:W0:Y:S01]  /*23bd0*/  LDC R6, c[0x0][0x618] ;  /* 0x00018600ff067b82 */ /* 0x000e220000000800 */
[----:B------:R-:W-:Y:S01]  /*23be0*/  SHF.R.U32.HI R0, RZ, R14, R9 ;  /* 0x0000000eff007219 */ /* 0x000fe20000011609 */
[----:B------:R-:W-:Y:S01]  /*23bf0*/  ULDC UR4, c[0x0][0x150] ;  /* 0x0000540000047ab9 */ /* 0x000fe20000000800 */
[----:B------:R-:W-:Y:S01]  /*23c00*/  IADD3 R3, P0, RZ, -R10, RZ ;  /* 0x8000000aff037210 */ /* 0x000fe20007f1e0ff */
[----:B------:R-:W-:Y:S01]  /*23c10*/  IMAD.MOV.U32 R4, RZ, RZ, R18 ;  /* 0x000000ffff047224 */ /* 0x000fe200078e0012 */
[----:B------:R-:W-:Y:S01]  /*23c20*/  I2FP.F32.U32 R8, R2 ;  /* 0x0000000200087245 */ /* 0x000fe20000201000 */
[----:B------:R-:W-:Y:S02]  /*23c30*/  IMAD.MOV.U32 R5, RZ, RZ, R19 ;  /* 0x000000ffff057224 */ /* 0x000fe400078e0013 */
[----:B------:R-:W1:Y:S01]  /*23c40*/  LDC.64 R20, c[0x0][0x640] ;  /* 0x00019000ff147b82 */ /* 0x000e620000000a00 */
[----:B------:R-:W-:-:S02]  /*23c50*/  IMAD.X R7, RZ, RZ, ~R0, P0 ;  /* 0x000000ffff077224 */ /* 0x000fc400000e0e00 */
[----:B------:R-:W-:Y:S01]  /*23c60*/  FMUL R9, R8, UR4 ;  /* 0x0000000408097c20 */ /* 0x000fe20008400000 */
[----:B------:R-:W-:Y:S01]  /*23c70*/  IMAD.WIDE.U32 R4, R3, R16, R4 ;  /* 0x0000001003047225 */ /* 0x000fe200078e0004 */
[----:B------:R-:W-:-:S03]  /*23c80*/  ULDC UR4, c[0x0][0x154] ;  /* 0x0000550000047ab9 */ /* 0x000fc60000000800 */
[----:B------:R-:W-:Y:S01]  /*23c90*/  IMAD R0, R7, R16, RZ ;  /* 0x0000001007007224 */ /* 0x000fe200078e02ff */
[----:B------:R-:W2:Y:S01]  /*23ca0*/  LDC R13, c[0x0][0x144] ;  /* 0x00005100ff0d7b82 */ /* 0x000ea20000000800 */
[----:B------:R-:W3:Y:S02]  /*23cb0*/  F2I.U32.TRUNC.NTZ R9, R9 ;  /* 0x0000000900097305 */ /* 0x000ee4000020f000 */
[----:B------:R-:W-:-:S04]  /*23cc0*/  IMAD R3, R3, R17, R0 ;  /* 0x0000001103037224 */ /* 0x000fc800078e0200 */
[----:B------:R-:W-:Y:S01]  /*23cd0*/  IMAD.IADD R3, R5, 0x1, R3 ;  /* 0x0000000105037824 */ /* 0x000fe200078e0203 */
[----:B------:R-:W4:Y:S04]  /*23ce0*/  LDC R12, c[0x0][0x608] ;  /* 0x00018200ff0c7b82 */ /* 0x000f280000000800 */
[-C--:B0-----:R-:W-:Y:S02]  /*23cf0*/  SHF.R.U64 R8, R4, R6.reuse, R3 ;  /* 0x0000000604087219 */ /* 0x081fe40000001203 */
[----:B------:R-:W-:Y:S02]  /*23d00*/  I2FP.F32.U32 R4, R11 ;  /* 0x0000000b00047245 */ /* 0x000fe40000201000 */
[----:B------:R-:W0:Y:S01]  /*23d10*/  LDC R7, c[0x0][0x658] ;  /* 0x00019600ff077b82 */ /* 0x000e220000000800 */
[----:B-1----:R-:W-:Y:S01]  /*23d20*/  ISETP.NE.U32.AND P0, PT, R20, RZ, PT ;  /* 0x000000ff1400720c */ /* 0x002fe20003f05070 */
[----:B---3--:R-:W-:Y:S01]  /*23d30*/  IMAD.MOV R0, RZ, RZ, -R9 ;  /* 0x000000ffff007224 */ /* 0x008fe200078e0a09 */
[----:B------:R-:W-:Y:S01]  /*23d40*/  SHF.R.U32.HI R3, RZ, R6, R3 ;  /* 0x00000006ff037219 */ /* 0x000fe20000011603 */
[----:B------:R-:W-:Y:S01]  /*23d50*/  FMUL R4, R4, UR4 ;  /* 0x0000000404047c20 */ /* 0x000fe20008400000 */
[----:B------:R-:W-:Y:S01]  /*23d60*/  ISETP.NE.AND.EX P0, PT, R21, RZ, PT, P0 ;  /* 0x000000ff1500720c */ /* 0x000fe20003f05300 */
[----:B------:R-:W-:-:S02]  /*23d70*/  IMAD.MOV.U32 R6, RZ, RZ, -0x1 ;  /* 0xffffffffff067424 */ /* 0x000fc400078e00ff */
[----:B------:R-:W1:Y:S01]  /*23d80*/  LDC R14, c[0x0][0x148] ;  /* 0x00005200ff0e7b82 */ /* 0x000e620000000800 */
[----:B--2---:R-:W-:Y:S02]  /*23d90*/  IMAD R18, R13, R0, R2 ;  /* 0x000000000d127224 */ /* 0x004fe400078e0202 */
[----:B------:R-:W-:-:S05]  /*23da0*/  IMAD.MOV.U32 R2, RZ, RZ, 0x1 ;  /* 0x00000001ff027424 */ /* 0x000fca00078e00ff */
[----:B------:R-:W2:Y:S01]  /*23db0*/  LDC R16, c[0x0][0x600] ;  /* 0x00018000ff107b82 */ /* 0x000ea20000000800 */
[-CC-:B----4-:R-:W-:Y:S02]  /*23dc0*/  SHF.R.U64 R13, R8, R12.reuse, R3.reuse ;  /* 0x0000000c080d7219 */ /* 0x190fe40000001203 */
[----:B------:R-:W-:Y:S02]  /*23dd0*/  SHF.R.U32.HI R0, RZ, R12, R3 ;  /* 0x0000000cff007219 */ /* 0x000fe40000011603 */
[----:B------:R3:W4:Y:S03]  /*23de0*/  F2I.U32.TRUNC.NTZ R12, R4 ;  /* 0x00000004000c7305 */ /* 0x000726000020f000 */
[----:B------:R-:W1:Y:S01]  /*23df0*/  LDC R17, c[0x0][0x648] ;  /* 0x00019200ff117b82 */ /* 0x000e620000000800 */
[-C--:B0-----:R-:W-:Y:S02]  /*23e00*/  SHF.R.U64 R15, R13, R7.reuse, R0 ;  /* 0x000000070d0f7219 */ /* 0x081fe40000001200 */
[----:B------:R-:W-:-:S02]  /*23e10*/  SHF.L.U32 R6, R6, R7, RZ ;  /* 0x0000000706067219 */ /* 0x000fc400000006ff */
[-C--:B------:R-:W-:Y:S01]  /*23e20*/  SHF.L.U32 R22, R2, R7.reuse, RZ ;  /* 0x0000000702167219 */ /* 0x080fe200000006ff */
[----:B------:R-:W-:Y:S01]  /*23e30*/  IMAD.MOV.U32 R2, RZ, RZ, R15 ;  /* 0x000000ffff027224 */ /* 0x000fe200078e000f */
[----:B------:R-:W-:Y:S01]  /*23e40*/  SHF.R.U32.HI R3, RZ, R7, R0 ;  /* 0x00000007ff037219 */ /* 0x000fe20000011600 */
[----:B------:R-:W0:Y:S01]  /*23e50*/  LDC R19, c[0x0][0x638] ;  /* 0x00018e00ff137b82 */ /* 0x000e220000000800 */
[----:B------:R-:W-:-:S07]  /*23e60*/  LOP3.LUT R24, RZ, R6, RZ, 0x33, !PT ;  /* 0x00000006ff187212 */ /* 0x000fce00078e33ff */
        /* <DEDUP_REMOVED lines=12> */
.L_x_552:
[----:B-1----:R-:W-:Y:S01]  /*23f30*/  SHF.R.U64 R3, R2, R17, R3 ;  /* 0x0000001102037219 */ /* 0x002fe20000001203 */
[----:B--2---:R-:W-:Y:S01]  /*23f40*/  VIADD R7, R16, 0xffffffff ;  /* 0xffffffff10077836 */ /* 0x004fe20000000000 */
[----:B------:R-:W-:Y:S01]  /*23f50*/  LOP3.LUT R0, R13, R24, RZ, 0xc0, !PT ;  /* 0x000000180d007212 */ /* 0x000fe200078ec0ff */
[----:B------:R-:W-:Y:S02]  /*23f60*/  IMAD.MOV R12, RZ, RZ, -R12 ;  /* 0x000000ffff0c7224 */ /* 0x000fe400078e0a0c */
[----:B------:R-:W-:Y:S02]  /*23f70*/  IMAD.MOV R2, RZ, RZ, -R3 ;  /* 0x000000ffff027224 */ /* 0x000fe400078e0a03 */
[----:B------:R-:W-:Y:S01]  /*23f80*/  IMAD R5, R22, R3, R0 ;  /* 0x0000000316057224 */ /* 0x000fe200078e0200 */
[----:B------:R-:W-:Y:S01]  /*23f90*/  LOP3.LUT R3, R8, R7, RZ, 0xc0, !PT ;  /* 0x0000000708037212 */ /* 0x000fe200078ec0ff */
[----:B------:R-:W-:Y:S02]  /*23fa0*/  @P4 IMAD R18, R14, R12, R11 ;  /* 0x0000000c0e124224 */ /* 0x000fe400078e020b */
[----:B0-----:R-:W-:-:S02]  /*23fb0*/  IMAD R0, R2, R19, R15 ;  /* 0x0000001302007224 */ /* 0x001fc400078e020f */
[----:B------:R-:W-:Y:S02]  /*23fc0*/  IMAD.MOV.U32 R4, RZ, RZ, 0x1 ;  /* 0x00000001ff047424 */ /* 0x000fe400078e00ff */
[----:B------:R-:W-:Y:S02]  /*23fd0*/  IMAD R5, R5, R23, R18 ;  /* 0x0000001705057224 */ /* 0x000fe400078e0212 */
[----:B------:R-:W-:Y:S01]  /*23fe0*/  IMAD R2, R0, R16, R3 ;  /* 0x0000001000027224 */ /* 0x000fe200078e0203 */
[----:B------:R-:W-:-:S04]  /*23ff0*/  PRMT R0, R4, 0x7610, R0 ;  /* 0x0000761004007816 */ /* 0x000fc80000000000 */
[----:B------:R-:W-:Y:S02]  /*24000*/  SEL R4, R2, R5, !P4 ;  /* 0x0000000502047207 */ /* 0x000fe40006000000 */
[----:B------:R-:W-:-:S07]  /*24010*/  SEL R5, R5, R2, !P4 ;  /* 0x0000000205057207 */ /* 0x000fce0006000000 */
.L_x_550:
[----:B------:R-:W-:-:S08]  /*24020*/  NOP ;  /* 0x0000000000007918 */ /* 0x000fd00000000000 */
[----:B------:R-:W0:-:S00]  /*24030*/  USETMAXREG.DEALLOC.CTAPOOL 0x18 ;  /* 0x00000018000079c8 */ /* 0x000e0000080e0500 */
[----:B------:R-:W-:-:S13]  /*24040*/  ISETP.NE.AND P0, PT, RZ, UR8, PT ;  /* 0x00000008ff007c0c */ /* 0x000fda000bf05270 */
[----:B------:R-:W-:Y:S05]  /*24050*/  @P0 EXIT ;  /* 0x000000000000094d */ /* 0x000fea0003800000 */
[----:B0-----:R-:W-:Y:S01]  /*24060*/  LOP3.LUT P0, RZ, R0, 0xff, RZ, 0xc0, !PT ;  /* 0x000000ff00ff7812 */ /* 0x001fe2000780c0ff */
[----:B------:R-:W-:Y:S02]  /*24070*/  IMAD.MOV.U32 R6, RZ, RZ, 0x1 ;  /* 0x00000001ff067424 */ /* 0x000fe400078e00ff */
[----:B------:R-:W-:-:S10]  /*24080*/  IMAD.MOV.U32 R7, RZ, RZ, RZ ;  /* 0x000000ffff077224 */ /* 0x000fd400078e00ff */
[----:B------:R-:W-:Y:S05]  /*24090*/  @!P0 BRA `(.L_x_553) ;  /* 0x0000000c00408947 */ /* 0x000fea0003800000 */
[----:B------:R-:W0:Y:S01]  /*240a0*/  LDC R0, c[0x0][0x28c] ;  /* 0x0000a300ff007b82 */ /* 0x000e220000000800 */
[----:B------:R-:W1:Y:S01]  /*240b0*/  S2R R2, SR_TID.X ;  /* 0x0000000000027919 */ /* 0x000e620000002100 */
[----:B------:R-:W-:Y:S01]  /*240c0*/  ULDC UR5, c[0x0][0x658] ;  /* 0x0001960000057ab9 */ /* 0x000fe20000000800 */
[----:B------:R-:W-:Y:S01]  /*240d0*/  UMOV UR7, 0xffffffff ;  /* 0xffffffff00077882 */ /* 0x000fe20000000000 */
[----:B------:R-:W-:Y:S01]  /*240e0*/  ULDC UR6, c[0x0][0xc] ;  /* 0x0000030000067ab9 */ /* 0x000fe20000000800 */
[----:B------:R-:W-:Y:S01]  /*240f0*/  USHF.L.U32 UR8, UR7, UR5, URZ ;  /* 0x0000000507087299 */ /* 0x000fe2000800063f */
[----:B------:R-:W-:Y:S01]  /*24100*/  BSSY B0, `(.L_x_553) ;  /* 0x00000c9000007945 */ /* 0x000fe20003800000 */
[----:B------:R-:W-:Y:S01]  /*24110*/  UMOV UR9, 0x1 ;  /* 0x0000000100097882 */ /* 0x000fe20000000000 */
[----:B------:R-:W-:Y:S01]  /*24120*/  ULDC UR7, c[0x0][0x10] ;  /* 0x0000040000077ab9 */ /* 0x000fe20000000800 */
[----:B------:R-:W-:Y:S01]  /*24130*/  USHF.L.U32 UR18, UR9, UR5, URZ ;  /* 0x0000000509127299 */ /* 0x000fe2000800063f */
[----:B------:R-:W-:Y:S01]  /*24140*/  IMAD.MOV.U32 R9, RZ, RZ, 0x1 ;  /* 0x00000001ff097424 */ /* 0x000fe200078e00ff */
[----:B------:R-:W-:Y:S01]  /*24150*/  UIMAD.WIDE.U32 UR6, UR6, UR7, URZ ;  /* 0x00000007060672a5 */ /* 0x000fe2000f8e003f */
[----:B------:R-:W-:Y:S01]  /*24160*/  IMAD.MOV.U32 R6, RZ, RZ, 0x1 ;  /* 0x00000001ff067424 */ /* 0x000fe200078e00ff */
[----:B------:R-:W-:Y:S01]  /*24170*/  ULDC UR5, c[0x0][0x14] ;  /* 0x0000050000057ab9 */ /* 0x000fe20000000800 */
[----:B------:R-:W-:Y:S01]  /*24180*/  IMAD.MOV.U32 R7, RZ, RZ, RZ ;  /* 0x000000ffff077224 */ /* 0x000fe200078e00ff */
[----:B------:R-:W-:-:S02]  /*24190*/  UIMAD.WIDE.U32 UR20, UR6, UR5, URZ ;  /* 0x00000005061472a5 */ /* 0x000fc4000f8e003f */
[----:B------:R-:W-:Y:S01]  /*241a0*/  UIMAD UR16, UR7, UR5, URZ ;  /* 0x00000005071072a4 */ /* 0x000fe2000f8e023f */
[----:B------:R-:W-:Y:S01]  /*241b0*/  ULDC UR4, c[0x0][0x600] ;  /* 0x0001800000047ab9 */ /* 0x000fe20000000800 */
[----:B------:R-:W-:Y:S02]  /*241c0*/  ULOP3.LUT UR24, UR13, 0x2, URZ, 0xfc, !UPT ;  /* 0x000000020d187892 */ /* 0x000fe4000f8efc3f */
[----:B------:R-:W-:Y:S01]  /*241d0*/  UIADD3 UR4, UR4, -0x1, URZ ;  /* 0xffffffff04047890 */ /* 0x000fe2000fffe03f */
[----:B0-----:R-:W-:Y:S01]  /*241e0*/  VIADD R0, R0, 0x3f ;  /* 0x0000003f00007836 */ /* 0x001fe20000000000 */
[----:B------:R-:W-:Y:S02]  /*241f0*/  ULOP3.LUT UR17, URZ, UR8, URZ, 0x33, !UPT ;  /* 0x000000083f117292 */ /* 0x000fe4000f8e333f */
[----:B------:R-:W-:Y:S02]  /*24200*/  UIADD3 UR16, UR21, UR16, URZ ;  /* 0x0000001015107290 */ /* 0x000fe4000fffe03f */
[----:B------:R-:W-:Y:S01]  /*24210*/  SHF.R.S32.HI R3, RZ, 0x1f, R0 ;  /* 0x0000001fff037819 */ /* 0x000fe20000011400 */
[----:B------:R-:W-:-:S03]  /*24220*/  ULDC.64 UR22, c[0x0][0x198] ;  /* 0x0000660000167ab9 */ /* 0x000fc60000000a00 */
[----:B------:R-:W-:Y:S02]  /*24230*/  LEA.HI R0, R3, R0, RZ, 0x6 ;  /* 0x0000000003007211 */ /* 0x000fe400078f30ff */
[C---:B-1----:R-:W-:Y:S02]  /*24240*/  LOP3.LUT P2, RZ, R2.reuse, 0x7f, RZ, 0xc0, !PT ;  /* 0x0000007f02ff7812 */ /* 0x042fe4000784c0ff */
[----:B------:R-:W-:Y:S02]  /*24250*/  SHF.R.S32.HI R0, RZ, 0x6, R0 ;  /* 0x00000006ff007819 */ /* 0x000fe40000011400 */
[----:B------:R-:W-:-:S03]  /*24260*/  LOP3.LUT P0, RZ, R2, 0x1f, RZ, 0xc0, !PT ;  /* 0x0000001f02ff7812 */ /* 0x000fc6000780c0ff */
[----:B------:R-:W-:Y:S01]  /*24270*/  VIADD R14, R0, 0x1 ;  /* 0x00000001000e7836 */ /* 0x000fe20000000000 */
[----:B------:R-:W-:-:S13]  /*24280*/  PLOP3.LUT P0, PT, P0, P2, PT, 0x8a, 0x0 ;  /* 0x000000000000781c */ /* 0x000fda0000705172 */
.L_x_565:
[----:B------:R-:W-:-:S03]  /*24290*/  UMOV UR5, 0xffffffff ;  /* 0xffffffff00057882 */ /* 0x000fc60000000000 */
[----:B------:R-:W-:Y:S05]  /*242a0*/  BRA.DIV UR5, `(.L_x_554) ;  /* 0x0000000e05dc7947 */ /* 0x000fea000b800000 */
[----:B------:R-:W-:-:S13]  /*242b0*/  ELECT P1, URZ, PT ;  /* 0x00000000003f782f */ /* 0x000fda0003820000 */
.L_x_577:
[----:B------:R-:W0:Y:S01]  /*242c0*/  LDC R2, c[0x0][0x28c] ;  /* 0x0000a300ff027b82 */ /* 0x000e220000000800 */
[----:B------:R-:W-:Y:S01]  /*242d0*/  BSSY B1, `(.L_x_555) ;  /* 0x0000035000017945 */ /* 0x000fe20003800000 */
[----:B0-----:R-:W-:-:S13]  /*242e0*/  ISETP.LT.OR P1, PT, R2, 0x1, !P1 ;  /* 0x000000010200780c */ /* 0x001fda0004f21670 */
[----:B------:R-:W-:Y:S05]  /*242f0*/  @P1 BRA `(.L_x_556) ;  /* 0x0000000000c81947 */ /* 0x000fea0003800000 */
[----:B------:R-:W-:Y:S02]  /*24300*/  IMAD.SHL.U32 R4, R4, 0x100, RZ ;  /* 0x0000010004047824 */ /* 0x000fe400078e00ff */
[----:B------:R-:W-:Y:S02]  /*24310*/  IMAD.SHL.U32 R5, R5, 0x100, RZ ;  /* 0x0000010005057824 */ /* 0x000fe400078e00ff */
[----:B------:R-:W-:Y:S02]  /*24320*/  IMAD.MOV.U32 R13, RZ, RZ, RZ ;  /* 0x000000ffff0d7224 */ /* 0x000fe400078e00ff */
[----:B------:R-:W-:Y:S02]  /*24330*/  IMAD.MOV.U32 R3, RZ, RZ, R14 ;  /* 0x000000ffff037224 */ /* 0x000fe400078e000e */
[----:B------:R-:W-:Y:S02]  /*24340*/  IMAD.MOV.U32 R2, RZ, RZ, R6 ;  /* 0x000000ffff027224 */ /* 0x000fe400078e0006 */
[----:B------:R-:W-:-:S07]  /*24350*/  IMAD.MOV.U32 R8, RZ, RZ, R7 ;  /* 0x000000ffff087224 */ /* 0x000fce00078e0007 */
.L_x_560:
[----:B------:R-:W0:Y:S01]  /*24360*/  S2R R12, SR_CgaCtaId ;  /* 0x00000000000c7919 */ /* 0x000e220000008800 */
[----:B------:R-:W-:-:S04]  /*24370*/  MOV R11, 0x400 ;  /* 0x00000400000b7802 */ /* 0x000fc80000000f00 */
[----:B0-----:R-:W-:Y:S02]  /*24380*/  LEA R15, R12, R11, 0x18 ;  /* 0x0000000b0c0f7211 */ /* 0x001fe400078ec0ff */
[----:B------:R-:W-:Y:S01]  /*24390*/  SHF.L.U32 R11, R2, 0x1f, RZ ;  /* 0x0000001f020b7819 */ /* 0x000fe200000006ff */
[----:B------:R-:W0:Y:S02]  /*243a0*/  @!P2 LDC R12, c[0x0][0x500] ;  /* 0x00014000ff0cab82 */ /* 0x000e240000000800 */
[----:B------:R-:W-:-:S04]  /*243b0*/  IMAD R16, R8, 0x8, R15 ;  /* 0x0000000808107824 */ /* 0x000fc800078e020f */
[----:B------:R-:W1:Y:S02]  /*243c0*/  SYNCS.PHASECHK.TRANS64.TRYWAIT P1, [R16+URZ+0x28], R11 ;  /* 0x0000280b100075a7 */ /* 0x000e64000802017f */
[----:B-1----:R-:W-:Y:S05]  /*243d0*/  @!P1 BRA `(.L_x_557) ;  /* 0x0000000c00b09947 */ /* 0x002fea0003800000 */
.L_x_578:
[----:B------:R-:W-:Y:S01]  /*243e0*/  UPRMT UR5, UR24, 0x9910, URZ ;  /* 0x0000991018057896 */ /* 0x000fe2000800003f */
[----:B0-----:R0:W-:Y:S03]  /*243f0*/  @!P2 SYNCS.ARRIVE.TRANS64 RZ, [R16+URZ], R12 ;  /* 0x0000000c10ffa9a7 */ /* 0x0011e6000800003f */
[----:B------:R-:W-:-:S06]  /*24400*/  UISETP.NE.AND UP0, UPT, UR5, 0x2, UPT ;  /* 0x000000020500788c */ /* 0x000fcc000bf05270 */
[----:B------:R-:W-:-:S13]  /*24410*/  PLOP3.LUT P1, PT, PT, PT, UP0, 0x80, 0x0 ;  /* 0x000000000000781c */ /* 0x000fda0003f2f008 */
[----:B0-----:R-:W-:Y:S05]  /*24420*/  @P1 BRA `(.L_x_558) ;  /* 0x0000000000041947 */ /* 0x001fea0003800000 */
[----:B------:R-:W-:Y:S01]  /*24430*/  BPT.TRAP 0x1 ;  /* 0x000000040000795c */ /* 0x000fe20000300000 */
.L_x_558:
[----:B------:R-:W-:Y:S05]  /*24440*/  @P0 BRA `(.L_x_559) ;  /* 0x0000000000040947 */ /* 0x000fea0003800000 */
[----:B------:R-:W-:Y:S01]  /*24450*/  BPT.TRAP 0x1 ;  /* 0x000000040000795c */ /* 0x000fe20000300000 */
.L_x_559:
[----:B------:R-:W-:Y:S01]  /*24460*/  IMAD R15, R8, 0x4000, R15 ;  /* 0x00004000080f7824 */ /* 0x000fe200078e020f */
[----:B------:R-:W-:Y:S01]  /*24470*/  R2UR UR9, R16 ;  /* 0x00000000100972ca */ /* 0x000fe200000e0000 */
[----:B------:R-:W-:Y:S01]  /*24480*/  VIADD R3, R3, 0xffffffff ;  /* 0xffffffff03037836 */ /* 0x000fe20000000000 */
[----:B------:R-:W-:Y:S01]  /*24490*/  UIADD3 UR6, UP0, UR22, 0xf0, URZ ;  /* 0x000000f016067890 */ /* 0x000fe2000ff1e03f */
[----:B------:R-:W-:Y:S01]  /*244a0*/  R2UR UR11, R5 ;  /* 0x00000000050b72ca */ /* 0x000fe200000e0000 */
[----:B------:R-:W-:Y:S01]  /*244b0*/  UIADD3 UR26, UP1, UR22, 0x1f0, URZ ;  /* 0x000001f0161a7890 */ /* 0x000fe2000ff3e03f */
[----:B------:R-:W-:Y:S01]  /*244c0*/  R2UR UR5, R15 ;  /* 0x000000000f0572ca */ /* 0x000fe200000e0000 */
[----:B------:R-:W-:Y:S01]  /*244d0*/  UIADD3.X UR7, URZ, UR23, URZ, UP0, !UPT ;  /* 0x000000173f077290 */ /* 0x000fe200087fe43f */
[----:B------:R-:W-:Y:S01]  /*244e0*/  R2UR UR10, R13 ;  /* 0x000000000d0a72ca */ /* 0x000fe200000e0000 */
[----:B------:R-:W-:Y:S01]  /*244f0*/  VIADD R8, R8, 0x1 ;  /* 0x0000000108087836 */ /* 0x000fe20000000000 */
[----:B------:R-:W-:Y:S01]  /*24500*/  R2UR UR12, R10 ;  /* 0x000000000a0c72ca */ /* 0x000fe200000e0000 */
[----:B------:R-:W-:Y:S01]  /*24510*/  UIADD3.X UR27, URZ, UR23, URZ, UP1, !UPT ;  /* 0x000000173f1b7290 */ /* 0x000fe20008ffe43f */
[----:B------:R-:W-:Y:S01]  /*24520*/  R2UR UR19, R4 ;  /* 0x00000000041372ca */ /* 0x000fe200000e0000 */
[----:B------:R-:W-:Y:S01]  /*24530*/  UMOV UR14, 0x0 ;  /* 0x00000000000e7882 */ /* 0x000fe20000000000 */
[----:B------:R-:W-:Y:S01]  /*24540*/  ISETP.GT.AND P3, PT, R3, 0x1, PT ;  /* 0x000000010300780c */ /* 0x000fe20003f64270 */
[----:B------:R-:W-:Y:S01]  /*24550*/  UMOV UR15, 0x10000000 ;  /* 0x10000000000f7882 */ /* 0x000fe20000000000 */
[----:B------:R-:W-:Y:S01]  /*24560*/  ISETP.NE.AND P1, PT, R8, 0x5, PT ;  /* 0x000000050800780c */ /* 0x000fe20003f25270 */
[----:B------:R-:W-:-:S02]  /*24570*/  VIADD R13, R13, 0x40 ;  /* 0x000000400d0d7836 */ /* 0x000fc40000000000 */
[----:B------:R-:W-:Y:S01]  /*24580*/  UIADD3 UR8, UR5, 0x100, URZ ;  /* 0x0000010005087890 */ /* 0x000fe2000fffe03f */
[----:B-1----:R-:W-:Y:S01]  /*24590*/  SEL R11, RZ, 0x1, P1 ;  /* 0x00000001ff0b7807 */ /* 0x002fe20000800000 */
[----:B------:R-:W-:Y:S01]  /*245a0*/  UIADD3 UR5, UR5, 0x14100, URZ ;  /* 0x0001410005057890 */ /* 0x000fe2000fffe03f */
[----:B------:R-:W-:Y:S02]  /*245b0*/  SEL R8, R8, RZ, P1 ;  /* 0x000000ff08087207 */ /* 0x000fe40000800000 */
[----:B------:R-:W-:-:S04]  /*245c0*/  LOP3.LUT R2, R2, R11, RZ, 0x3c, !PT ;  /* 0x0000000b02027212 */ /* 0x000fc800078e3cff */
[----:B------:R0:W-:Y:S02]  /*245d0*/  UTMALDG.3D [UR8], [UR6], desc[UR14] ;  /* 0x00000e08060075b4 */ /* 0x0001e40008011000 */
[----:B0-----:R-:W-:Y:S01]  /*245e0*/  UMOV UR8, UR5 ;  /* 0x0000000500087c82 */ /* 0x001fe20008000000 */
[----:B------:R-:W-:Y:S02]  /*245f0*/  UMOV UR11, UR19 ;  /* 0x00000013000b7c82 */ /* 0x000fe40008000000 */
[----:B------:R0:W-:Y:S02]  /*24600*/  UTMALDG.3D [UR8], [UR26], desc[UR14] ;  /* 0x00000e081a0075b4 */ /* 0x0001e40008011000 */
[----:B0-----:R-:W-:Y:S05]  /*24610*/  @P3 BRA `(.L_x_560) ;  /* 0xfffffffc00503947 */ /* 0x001fea000383ffff */
.L_x_556:
[----:B------:R-:W-:Y:S05]  /*24620*/  BSYNC B1 ;  /* 0x0000000000017941 */ /* 0x000fea0003800000 */
.L_x_555:
[----:B------:R-:W2:Y:S01]  /*24630*/  LDL.LU R16, [R1+0x454] ;  /* 0x0004540001107983 */ /* 0x000ea20000300800 */
[----:B------:R-:W-:Y:S01]  /*24640*/  LOP3.LUT P1, RZ, R9, 0xff, RZ, 0xc0, !PT ;  /* 0x000000ff09ff7812 */ /* 0x000fe2000782c0ff */
[C---:B------:R-:W-:Y:S01]  /*24650*/  IMAD.IADD R4, R0.reuse, 0x1, R7 ;  /* 0x0000000100047824 */ /* 0x040fe200078e0207 */
[----:B------:R-:W-:Y:S01]  /*24660*/  ULDC.64 UR6, c[0x0][0x650] ;  /* 0x0001940000067ab9 */ /* 0x000fe20000000a00 */
[----:B------:R-:W3:Y:S01]  /*24670*/  LDL.LU R15, [R1+0x458] ;  /* 0x00045800010f7983 */ /* 0x000ee20000300800 */
[----:B------:R-:W-:Y:S01]  /*24680*/  ISETP.GE.U32.AND P3, PT, R0, 0x5, PT ;  /* 0x000000050000780c */ /* 0x000fe20003f66070 */
[----:B------:R-:W-:Y:S01]  /*24690*/  BSSY B1, `(.L_x_561) ;  /* 0x000006d000017945 */ /* 0x000fe20003800000 */
[----:B------:R-:W-:Y:S01]  /*246a0*/  IMAD.MOV.U32 R10, RZ, RZ, -0x1 ;  /* 0xffffffffff0a7424 */ /* 0x000fe200078e00ff */
[----:B------:R-:W-:-:S06]  /*246b0*/  PRMT R9, RZ, 0x7610, R9 ;  /* 0x00007610ff097816 */ /* 0x000fcc0000000009 */
[----:B------:R-:W0:Y:S01]  /*246c0*/  @P1 S2R R3, SR_CgaCtaId ;  /* 0x0000000000031919 */ /* 0x000e220000008800 */
[----:B------:R-:W-:-:S04]  /*246d0*/  @P1 MOV R2, 0x400 ;  /* 0x0000040000021802 */ /* 0x000fc80000000f00 */
[----:B0-----:R-:W-:-:S04]  /*246e0*/  @P1 LEA R2, R3, R2, 0x18 ;  /* 0x0000000203021211 */ /* 0x001fc800078ec0ff */
[----:B------:R0:W-:Y:S01]  /*246f0*/  @P1 SYNCS.ARRIVE.TRANS64.A1T0 RZ, [R2+URZ+0x68], RZ ;  /* 0x000068ff02ff19a7 */ /* 0x0001e2000810003f */
[----:B------:R-:W-:-:S04]  /*24700*/  ISETP.GT.U32.AND P1, PT, R4, 0x4, PT ;  /* 0x000000040400780c */ /* 0x000fc80003f24070 */
[----:B------:R-:W-:Y:S01]  /*24710*/  ISETP.LT.U32.AND P1, PT, R0, 0x5, P1 ;  /* 0x000000050000780c */ /* 0x000fe20000f21070 */
[----:B0-----:R-:W-:-:S05]  /*24720*/  IMAD.WIDE.U32 R2, R4, -0x33333333, RZ ;  /* 0xcccccccd04027825 */ /* 0x001fca00078e00ff */
[----:B------:R-:W-:Y:S02]  /*24730*/  SHF.R.U32.HI R5, RZ, 0x2, R3 ;  /* 0x00000002ff057819 */ /* 0x000fe40000011603 */
[----:B------:R-:W-:Y:S02]  /*24740*/  SEL R3, RZ, 0x1, !P1 ;  /* 0x00000001ff037807 */ /* 0x000fe40004800000 */
[----:B------:R-:W-:Y:S01]  /*24750*/  PRMT R2, RZ, 0x7610, R2 ;  /* 0x00007610ff027816 */ /* 0x000fe20000000002 */
[----:B------:R-:W-:Y:S01]  /*24760*/  IMAD R7, R5, -0x5, R4 ;  /* 0xfffffffb05077824 */ /* 0x000fe200078e0204 */
[----:B------:R-:W-:Y:S01]  /*24770*/  LOP3.LUT R6, R6, R3, RZ, 0x3c, !PT ;  /* 0x0000000306067212 */ /* 0x000fe200078e3cff */
[----:B------:R-:W-:-:S03]  /*24780*/  IMAD.MOV.U32 R4, RZ, RZ, -0x1 ;  /* 0xffffffffff047424 */ /* 0x000fc600078e00ff */
[----:B------:R-:W-:Y:S01]  /*24790*/  @P3 LOP3.LUT R6, R6, 0x1, R5, 0x78, !PT ;  /* 0x0000000106063812 */ /* 0x000fe200078e7805 */
[----:B------:R-:W-:Y:S01]  /*247a0*/  IMAD.MOV.U32 R5, RZ, RZ, -0x1 ;  /* 0xffffffffff057424 */ /* 0x000fe200078e00ff */
[----:B---3--:R-:W-:-:S04]  /*247b0*/  IADD3 R15, P1, R15, UR20, RZ ;  /* 0x000000140f0f7c10 */ /* 0x008fc8000ff3e0ff */
[----:B--2---:R-:W-:Y:S01]  /*247c0*/  IADD3.X R16, R16, UR16, RZ, P1, !PT ;  /* 0x0000001010107c10 */ /* 0x004fe20008ffe4ff */
[----:B------:R0:W-:Y:S01]  /*247d0*/  STL [R1+0x458], R15 ;  /* 0x0004580f01007387 */ /* 0x0001e20000100800 */
[----:B------:R-:W-:-:S03]  /*247e0*/  ISETP.GE.U32.AND P1, PT, R15, UR6, PT ;  /* 0x000000060f007c0c */ /* 0x000fc6000bf26070 */
[----:B------:R0:W-:Y:S01]  /*247f0*/  STL [R1+0x454], R16 ;  /* 0x0004541001007387 */ /* 0x0001e20000100800 */
[----:B------:R-:W-:-:S13]  /*24800*/  ISETP.GE.U32.AND.EX P1, PT, R16, UR7, PT, P1 ;  /* 0x0000000710007c0c */ /* 0x000fda000bf26110 */
[----:B0-----:R-:W-:Y:S05]  /*24810*/  @P1 BRA `(.L_x_562) ;  /* 0x0000000400501947 */ /* 0x001fea0003800000 */
[----:B------:R-:W0:Y:S01]  /*24820*/  S2R R8, SR_CTAID.X ;  /* 0x0000000000087919 */ /* 0x000e220000002500 */
[----:B------:R-:W-:Y:S01]  /*24830*/  ULDC UR5, c[0x0][0x150] ;  /* 0x0000540000057ab9 */ /* 0x000fe20000000800 */
[----:B------:R-:W1:Y:S01]  /*24840*/  LDC R3, c[0x0][0x144] ;  /* 0x00005100ff037b82 */ /* 0x000e620000000800 */
[----:B------:R-:W-:Y:S01]  /*24850*/  ULDC.64 UR6, c[0x0][0x628] ;  /* 0x00018a0000067ab9 */ /* 0x000fe20000000a00 */
[----:B------:R-:W2:Y:S01]  /*24860*/  S2R R5, SR_CTAID.Y ;  /* 0x0000000000057919 */ /* 0x000ea20000002600 */
[----:B------:R-:W-:Y:S01]  /*24870*/  ISETP.NE.U32.AND P1, PT, RZ, UR6, PT ;  /* 0x00000006ff007c0c */ /* 0x000fe2000bf25070 */
[----:B------:R-:W-:-:S03]  /*24880*/  ULDC UR8, c[0x0][0x630] ;  /* 0x00018c0000087ab9 */ /* 0x000fc60000000800 */
[----:B------:R-:W-:Y:S01]  /*24890*/  ISETP.NE.AND.EX P1, PT, RZ, UR7, PT, P1 ;  /* 0x00000007ff007c0c */ /* 0x000fe2000bf25310 */
[----:B------:R-:W3:Y:S01]  /*248a0*/  LDC R12, c[0x0][0x148] ;  /* 0x00005200ff0c7b82 */ /* 0x000ee20000000800 */
[----:B0-----:R-:W-:Y:S02]  /*248b0*/  I2FP.F32.U32 R2, R8 ;  /* 0x0000000800027245 */ /* 0x001fe40000201000 */
[----:B--2---:R-:W-:-:S03]  /*248c0*/  I2FP.F32.U32 R4, R5 ;  /* 0x0000000500047245 */ /* 0x004fc60000201000 */
[----:B------:R-:W-:Y:S01]  /*248d0*/  FMUL R2, R2, UR5 ;  /* 0x0000000502027c20 */ /* 0x000fe20008400000 */
[----:B------:R-:W-:Y:S02]  /*248e0*/  ULDC UR5, c[0x0][0x154] ;  /* 0x0000550000057ab9 */ /* 0x000fe40000000800 */
[----:B------:R-:W-:-:S03]  /*248f0*/  FMUL R10, R4, UR5 ;  /* 0x00000005040a7c20 */ /* 0x000fc60008400000 */
[----:B------:R-:W0:Y:S08]  /*24900*/  F2I.U32.TRUNC.NTZ R2, R2 ;  /* 0x0000000200027305 */ /* 0x000e30000020f000 */
[----:B------:R-:W2:Y:S01]  /*24910*/  F2I.U32.TRUNC.NTZ R10, R10 ;  /* 0x0000000a000a7305 */ /* 0x000ea2000020f000 */
[----:B0-----:R-:W-:Y:S02]  /*24920*/  IMAD.MOV R4, RZ, RZ, -R2 ;  /* 0x000000ffff047224 */ /* 0x001fe400078e0a02 */
[----:B------:R-:W-:-:S02]  /*24930*/  IMAD.MOV.U32 R2, RZ, RZ, R15 ;  /* 0x000000ffff027224 */ /* 0x000fc400078e000f */
[----:B-1----:R-:W-:Y:S02]  /*24940*/  IMAD R8, R3, R4, R8 ;  /* 0x0000000403087224 */ /* 0x002fe400078e0208 */
[----:B--2---:R-:W-:-:S04]  /*24950*/  IMAD.MOV R3, RZ, RZ, -R10 ;  /* 0x000000ffff037224 */ /* 0x004fc800078e0a0a */
[----:B---3--:R-:W-:Y:S02]  /*24960*/  @P4 IMAD R8, R12, R3, R5 ;  /* 0x000000030c084224 */ /* 0x008fe400078e0205 */
[----:B------:R-:W-:Y:S01]  /*24970*/  IMAD.MOV.U32 R3, RZ, RZ, R16 ;  /* 0x000000ffff037224 */ /* 0x000fe200078e0010 */
[----:B------:R-:W-:Y:S06]  /*24980*/  @!P1 BRA `(.L_x_563) ;  /* 0x0000000000289947 */ /* 0x000fec0003800000 */
[----:B------:R-:W-:Y:S02]  /*24990*/  ULDC UR5, c[0x0][0x634] ;  /* 0x00018d0000057ab9 */ /* 0x000fe40000000800 */
[----:B------:R-:W-:-:S05]  /*249a0*/  IADD3 R3, P1, R15, UR5, RZ ;  /* 0x000000050f037c10 */ /* 0x000fca000ff3e0ff */
[----:B------:R-:W-:-:S04]  /*249b0*/  IMAD.X R11, RZ, RZ, R16, P1 ;  /* 0x000000ffff0b7224 */ /* 0x000fc800008e0610 */
[----:B------:R-:W-:-:S04]  /*249c0*/  IMAD.WIDE.U32 R4, R11, UR6, RZ ;  /* 0x000000060b047c25 */ /* 0x000fc8000f8e00ff */
[----:B------:R-:W-:-:S04]  /*249d0*/  IMAD.WIDE.U32 R4, P1, R3, UR7, R4 ;  /* 0x0000000703047c25 */ /* 0x000fc8000f820004 */
[----:B------:R-:W-:-:S04]  /*249e0*/  IMAD.WIDE.U32 R2, R3, UR6, RZ ;  /* 0x0000000603027c25 */ /* 0x000fc8000f8e00ff */
[----:B------:R-:W-:Y:S01]  /*249f0*/  IMAD.MOV.U32 R2, RZ, RZ, R5 ;  /* 0x000000ffff027224 */ /* 0x000fe200078e0005 */
[----:B------:R-:W-:Y:S01]  /*24a00*/  IADD3 RZ, P3, R3, R4, RZ ;  /* 0x0000000403ff7210 */ /* 0x000fe20007f7e0ff */
[----:B------:R-:W-:-:S04]  /*24a10*/  IMAD.X R3, RZ, RZ, RZ, P1 ;  /* 0x000000ffff037224 */ /* 0x000fc800008e06ff */
[----:B------:R-:W-:-:S08]  /*24a20*/  IMAD.WIDE.U32.X R2, R11, UR7, R2, P3 ;  /* 0x000000070b027c25 */ /* 0x000fd000098e0402 */
.L_x_563:
[--C-:B------:R-:W-:Y:S01]  /*24a30*/  SHF.R.U64 R10, R2, UR8, R3.reuse ;  /* 0x00000008020a7c19 */ /* 0x100fe20008001203 */
[----:B------:R-:W-:Y:S01]  /*24a40*/  ULDC.64 UR6, c[0x0][0x620] ;  /* 0x0001880000067ab9 */ /* 0x000fe20000000a00 */
[----:B------:R-:W-:Y:S01]  /*24a50*/  SHF.R.U32.HI R2, RZ, UR8, R3 ;  /* 0x00000008ff027c19 */ /* 0x000fe20008011603 */
[----:B------:R-:W-:Y:S01]  /*24a60*/  IMAD.MOV.U32 R3, RZ, RZ, R16 ;  /* 0x000000ffff037224 */ /* 0x000fe200078e0010 */
[----:B------:R-:W-:Y:S01]  /*24a70*/  IADD3 R11, P1, RZ, -R10, RZ ;  /* 0x8000000aff0b7210 */ /* 0x000fe20007f3e0ff */
[----:B------:R-:W-:-:S04]  /*24a80*/  ULDC UR5, c[0x0][0x618] ;  /* 0x0001860000057ab9 */ /* 0x000fc80000000800 */
[----:B------:R-:W-:-:S04]  /*24a90*/  IMAD.X R2, RZ, RZ, ~R2, P1 ;  /* 0x000000ffff027224 */ /* 0x000fc800008e0e02 */
[----:B------:R-:W-:-:S04]  /*24aa0*/  IMAD R2, R2, UR6, RZ ;  /* 0x0000000602027c24 */ /* 0x000fc8000f8e02ff */
[----:B------:R-:W-:Y:S02]  /*24ab0*/  IMAD R5, R11, UR7, R2 ;  /* 0x000000070b057c24 */ /* 0x000fe4000f8e0202 */
[----:B------:R-:W-:-:S04]  /*24ac0*/  IMAD.MOV.U32 R2, RZ, RZ, R15 ;  /* 0x000000ffff027224 */ /* 0x000fc800078e000f */
[----:B------:R-:W-:Y:S01]  /*24ad0*/  IMAD.WIDE.U32 R2, R11, UR6, R2 ;  /* 0x000000060b027c25 */ /* 0x000fe2000f8e0002 */
[----:B------:R-:W-:Y:S02]  /*24ae0*/  ULDC.64 UR6, c[0x0][0x640] ;  /* 0x0001900000067ab9 */ /* 0x000fe40000000a00 */
[----:B------:R-:W-:Y:S01]  /*24af0*/  ISETP.NE.U32.AND P1, PT, RZ, UR6, PT ;  /* 0x00000006ff007c0c */ /* 0x000fe2000bf25070 */
[----:B------:R-:W-:-:S03]  /*24b00*/  IMAD.IADD R3, R3, 0x1, R5 ;  /* 0x0000000103037824 */ /* 0x000fc600078e0205 */
[----:B------:R-:W-:Y:S02]  /*24b10*/  ISETP.NE.AND.EX P1, PT, RZ, UR7, PT, P1 ;  /* 0x00000007ff007c0c */ /* 0x000fe4000bf25310 */
[--C-:B------:R-:W-:Y:S02]  /*24b20*/  SHF.R.U64 R11, R2, UR5, R3.reuse ;  /* 0x00000005020b7c19 */ /* 0x100fe40008001203 */
[----:B------:R-:W-:Y:S01]  /*24b30*/  SHF.R.U32.HI R2, RZ, UR5, R3 ;  /* 0x00000005ff027c19 */ /* 0x000fe20008011603 */
[----:B------:R-:W-:-:S03]  /*24b40*/  ULDC UR5, c[0x0][0x608] ;  /* 0x0001820000057ab9 */ /* 0x000fc60000000800 */
[--C-:B------:R-:W-:Y:S02]  /*24b50*/  SHF.R.U64 R12, R11, UR5, R2.reuse ;  /* 0x000000050b0c7c19 */ /* 0x100fe40008001202 */
[----:B------:R-:W-:Y:S01]  /*24b60*/  SHF.R.U32.HI R3, RZ, UR5, R2 ;  /* 0x00000005ff037c19 */ /* 0x000fe20008011602 */
[----:B------:R-:W-:-:S03]  /*24b70*/  ULDC UR5, c[0x0][0x658] ;  /* 0x0001960000057ab9 */ /* 0x000fc60000000800 */
[--C-:B------:R-:W-:Y:S02]  /*24b80*/  SHF.R.U64 R13, R12, UR5, R3.reuse ;  /* 0x000000050c0d7c19 */ /* 0x100fe40008001203 */
[----:B------:R-:W-:-:S03]  /*24b90*/  SHF.R.U32.HI R15, RZ, UR5, R3 ;  /* 0x00000005ff0f7c19 */ /* 0x000fc60008011603 */
[----:B------:R-:W-:Y:S02]  /*24ba0*/  IMAD.MOV.U32 R2, RZ, RZ, R13 ;  /* 0x000000ffff027224 */ /* 0x000fe400078e000d */
        /* <DEDUP_REMOVED lines=12> */
.L_x_564:
[----:B------:R-:W-:Y:S01]  /*24c70*/  ULDC UR5, c[0x0][0x648] ;  /* 0x0001920000057ab9 */ /* 0x000fe20000000800 */
[----:B------:R-:W-:Y:S02]  /*24c80*/  LOP3.LUT R12, R12, UR17, RZ, 0xc0, !PT ;  /* 0x000000110c0c7c12 */ /* 0x000fe4000f8ec0ff */
[----:B------:R-:W-:Y:S01]  /*24c90*/  SHF.R.U64 R3, R2, UR5, R3 ;  /* 0x0000000502037c19 */ /* 0x000fe20008001203 */
[----:B------:R-:W-:-:S04]  /*24ca0*/  ULDC UR5, c[0x0][0x638] ;  /* 0x00018e0000057ab9 */ /* 0x000fc80000000800 */
[----:B------:R-:W-:Y:S02]  /*24cb0*/  IMAD.MOV R2, RZ, RZ, -R3 ;  /* 0x000000ffff027224 */ /* 0x000fe400078e0a03 */
[----:B------:R-:W-:Y:S02]  /*24cc0*/  IMAD R5, R3, UR18, R12 ;  /* 0x0000001203057c24 */ /* 0x000fe4000f8e020c */
[----:B------:R-:W-:Y:S01]  /*24cd0*/  IMAD R13, R2, UR5, R13 ;  /* 0x00000005020d7c24 */ /* 0x000fe2000f8e020d */
[----:B------:R-:W-:Y:S01]  /*24ce0*/  ULDC UR5, c[0x0][0x610] ;  /* 0x0001840000057ab9 */ /* 0x000fe20000000800 */
[----:B------:R-:W-:Y:S01]  /*24cf0*/  LOP3.LUT R2, R11, UR4, RZ, 0xc0, !PT ;  /* 0x000000040b027c12 */ /* 0x000fe2000f8ec0ff */
[----:B------:R-:W-:Y:S01]  /*24d00*/  IMAD R8, R5, UR5, R8 ;  /* 0x0000000505087c24 */ /* 0x000fe2000f8e0208 */
[----:B------:R-:W-:-:S03]  /*24d10*/  ULDC UR5, c[0x0][0x600] ;  /* 0x0001800000057ab9 */ /* 0x000fc60000000800 */
[----:B------:R-:W-:Y:S02]  /*24d20*/  IMAD R13, R13, UR5, R2 ;  /* 0x000000050d0d7c24 */ /* 0x000fe4000f8e0202 */
[----:B------:R-:W-:-:S03]  /*24d30*/  IMAD.MOV.U32 R2, RZ, RZ, 0x1 ;  /* 0x00000001ff027424 */ /* 0x000fc600078e00ff */
[----:B------:R-:W-:Y:S02]  /*24d40*/  SEL R4, R13, R8, !P4 ;  /* 0x000000080d047207 */ /* 0x000fe40006000000 */
[----:B------:R-:W-:-:S07]  /*24d50*/  SEL R5, R8, R13, !P4 ;  /* 0x0000000d08057207 */ /* 0x000fce0006000000 */
.L_x_562:
[----:B------:R-:W-:Y:S05]  /*24d60*/  BSYNC B1 ;  /* 0x0000000000017941 */ /* 0x000fea0003800000 */
.L_x_561:
[----:B------:R-:W-:-:S13]  /*24d70*/  LOP3.LUT P1, RZ, R2, 0xff, RZ, 0xc0, !PT ;  /* 0x000000ff02ff7812 */ /* 0x000fda000782c0ff */
[----:B------:R-:W-:Y:S05]  /*24d80*/  @P1 BRA `(.L_x_565) ;  /* 0xfffffff400401947 */ /* 0x000fea000383ffff */
[----:B------:R-:W-:Y:S05]  /*24d90*/  BSYNC B0 ;  /* 0x0000000000007941 */ /* 0x000fea0003800000 */
.L_x_553:
[----:B------:R-:W-:-:S03]  /*24da0*/  UMOV UR5, 0xffffffff ;  /* 0xffffffff00057882 */ /* 0x000fc60000000000 */
[----:B------:R-:W-:Y:S05]  /*24db0*/  BRA.DIV UR5, `(.L_x_566) ;  /* 0x00000006054c7947 */ /* 0x000fea000b800000 */
[----:B------:R-:W-:-:S13]  /*24dc0*/  ELECT P0, URZ, PT ;  /* 0x00000000003f782f */ /* 0x000fda0003800000 */
.L_x_581:
[----:B------:R-:W-:Y:S04]  /*24dd0*/  BSSY B0, `(.L_x_567) ;  /* 0x0000035000007945 */ /* 0x000fe80003800000 */
[----:B------:R-:W-:Y:S05]  /*24de0*/  @!P0 BRA `(.L_x_568) ;  /* 0x0000000000cc8947 */ /* 0x000fea0003800000 */
[----:B------:R-:W-:-:S04]  /*24df0*/  ULOP3.LUT UR5, UR13, 0x2, URZ, 0xfc, !UPT ;  /* 0x000000020d057892 */ /* 0x000fc8000f8efc3f */
[----:B------:R-:W-:-:S06]  /*24e00*/  UISETP.NE.AND UP0, UPT, UR5, 0x3, UPT ;  /* 0x000000030500788c */ /* 0x000fcc000bf05270 */
[----:B------:R-:W-:-:S13]  /*24e10*/  PLOP3.LUT P0, PT, PT, PT, UP0, 0x80, 0x0 ;  /* 0x000000000000781c */ /* 0x000fda0003f0f008 */
[----:B------:R-:W-:Y:S05]  /*24e20*/  @!P0 BRA `(.L_x_569) ;  /* 0x0000000000048947 */ /* 0x000fea0003800000 */
[----:B------:R-:W-:Y:S01]  /*24e30*/  BPT.TRAP 0x1 ;  /* 0x000000040000795c */ /* 0x000fe20000300000 */
.L_x_569:
[----:B------:R-:W0:Y:S01]  /*24e40*/  S2R R3, SR_CgaCtaId ;  /* 0x0000000000037919 */ /* 0x000e220000008800 */
[----:B------:R-:W-:Y:S02]  /*24e50*/  MOV R0, 0x400 ;  /* 0x0000040000007802 */ /* 0x000fe40000000f00 */
[----:B------:R-:W-:Y:S02]  /*24e60*/  SHF.L.U32 R2, R6, 0x1f, RZ ;  /* 0x0000001f06027819 */ /* 0x000fe400000006ff */
[----:B0-----:R-:W-:-:S05]  /*24e70*/  LEA R0, R3, R0, 0x18 ;  /* 0x0000000003007211 */ /* 0x001fca00078ec0ff */
[----:B------:R-:W-:-:S04]  /*24e80*/  VIADD R0, R0, 0x28 ;  /* 0x0000002800007836 */ /* 0x000fc80000000000 */
[----:B------:R-:W-:-:S04]  /*24e90*/  IMAD R3, R7, 0x8, R0 ;  /* 0x0000000807037824 */ /* 0x000fc800078e0200 */
[----:B------:R-:W0:Y:S02]  /*24ea0*/  SYNCS.PHASECHK.TRANS64.TRYWAIT P0, [R3+URZ], R2 ;  /* 0x00000002030075a7 */ /* 0x000e24000800017f */
[----:B0-----:R-:W-:Y:S05]  /*24eb0*/  @!P0 BRA `(.L_x_570) ;  /* 0x0000000400308947 */ /* 0x001fea0003800000 */
.L_x_582:
[----:B------:R-:W-:-:S05]  /*24ec0*/  VIADD R7, R7, 0x1 ;  /* 0x0000000107077836 */ /* 0x000fca0000000000 */
[----:B------:R-:W-:-:S04]  /*24ed0*/  ISETP.NE.AND P0, PT, R7, 0x5, PT ;  /* 0x000000050700780c */ /* 0x000fc80003f05270 */
[----:B0-----:R-:W-:Y:S02]  /*24ee0*/  SEL R3, RZ, 0x1, P0 ;  /* 0x00000001ff037807 */ /* 0x001fe40000000000 */
[----:B------:R-:W-:Y:S02]  /*24ef0*/  SEL R7, R7, RZ, P0 ;  /* 0x000000ff07077207 */ /* 0x000fe40000000000 */
[----:B------:R-:W-:-:S03]  /*24f00*/  LOP3.LUT R6, R6, R3, RZ, 0x3c, !PT ;  /* 0x0000000306067212 */ /* 0x000fc600078e3cff */
[----:B------:R-:W-:Y:S01]  /*24f10*/  IMAD R3, R7, 0x8, R0 ;  /* 0x0000000807037824 */ /* 0x000fe200078e0200 */
[----:B------:R-:W-:-:S04]  /*24f20*/  SHF.L.U32 R2, R6, 0x1f, RZ ;  /* 0x0000001f06027819 */ /* 0x000fc800000006ff */
[----:B------:R-:W0:Y:S02]  /*24f30*/  SYNCS.PHASECHK.TRANS64.TRYWAIT P0, [R3+URZ], R2 ;  /* 0x00000002030075a7 */ /* 0x000e24000800017f */
[----:B0-----:R-:W-:Y:S05]  /*24f40*/  @!P0 BRA `(.L_x_571) ;  /* 0x0000000400208947 */ /* 0x001fea0003800000 */
.L_x_583:
[----:B0-----:R-:W-:-:S05]  /*24f50*/  VIADD R2, R7, 0x1 ;  /* 0x0000000107027836 */ /* 0x001fca0000000000 */
[----:B------:R-:W-:-:S04]  /*24f60*/  ISETP.NE.AND P0, PT, R2, 0x5, PT ;  /* 0x000000050200780c */ /* 0x000fc80003f05270 */
[----:B------:R-:W-:Y:S02]  /*24f70*/  SEL R3, RZ, 0x1, P0 ;  /* 0x00000001ff037807 */ /* 0x000fe40000000000 */
[----:B------:R-:W-:Y:S02]  /*24f80*/  SEL R5, R2, RZ, P0 ;  /* 0x000000ff02057207 */ /* 0x000fe40000000000 */
[----:B------:R-:W-:-:S03]  /*24f90*/  LOP3.LUT R6, R6, R3, RZ, 0x3c, !PT ;  /* 0x0000000306067212 */ /* 0x000fc600078e3cff */
[----:B------:R-:W-:Y:S01]  /*24fa0*/  IMAD R3, R5, 0x8, R0 ;  /* 0x0000000805037824 */ /* 0x000fe200078e0200 */
[----:B------:R-:W-:-:S04]  /*24fb0*/  SHF.L.U32 R2, R6, 0x1f, RZ ;  /* 0x0000001f06027819 */ /* 0x000fc800000006ff */
[----:B------:R-:W0:Y:S02]  /*24fc0*/  SYNCS.PHASECHK.TRANS64.TRYWAIT P0, [R3+URZ], R2 ;  /* 0x00000002030075a7 */ /* 0x000e24000800017f */
[----:B0-----:R-:W-:Y:S05]  /*24fd0*/  @!P0 BRA `(.L_x_572) ;  /* 0x0000000400108947 */ /* 0x001fea0003800000 */
.L_x_584:
        /* <DEDUP_REMOVED lines=9> */
.L_x_585:
[----:B0-----:R-:W-:-:S05]  /*25070*/  VIADD R2, R5, 0x1 ;  /* 0x0000000105027836 */ /* 0x001fca0000000000 */
[----:B------:R-:W-:-:S04]  /*25080*/  ISETP.NE.AND P0, PT, R2, 0x5, PT ;  /* 0x000000050200780c */ /* 0x000fc80003f05270 */
[----:B------:R-:W-:Y:S02]  /*25090*/  SEL R4, RZ, 0x1, P0 ;  /* 0x00000001ff047807 */ /* 0x000fe40000000000 */
[----:B------:R-:W-:Y:S02]  /*250a0*/  SEL R3, R2, RZ, P0 ;  /* 0x000000ff02037207 */ /* 0x000fe40000000000 */
[----:B------:R-:W-:-:S03]  /*250b0*/  LOP3.LUT R4, R7, R4, RZ, 0x3c, !PT ;  /* 0x0000000407047212 */ /* 0x000fc600078e3cff */
[----:B------:R-:W-:Y:S01]  /*250c0*/  IMAD R3, R3, 0x8, R0 ;  /* 0x0000000803037824 */ /* 0x000fe200078e0200 */
[----:B------:R-:W-:-:S07]  /*250d0*/  SHF.L.U32 R0, R4, 0x1f, RZ ;  /* 0x0000001f04007819 */ /* 0x000fce00000006ff */
.L_x_574:
[----:B0-----:R0:W1:Y:S02]  /*250e0*/  SYNCS.PHASECHK.TRANS64.TRYWAIT P0, [R3+URZ], R0 ;  /* 0x00000000030075a7 */ /* 0x001064000800017f */
[----:B-1----:R-:W-:Y:S05]  /*250f0*/  @!P0 NANOSLEEP.SYNCS 0x989680 ;  /* 0x009896800000895d */ /* 0x002fea0003900000 */
[----:B------:R-:W1:Y:S02]  /*25100*/  @!P0 SYNCS.PHASECHK.TRANS64 P0, [R3+URZ], R0 ;  /* 0x00000000030085a7 */ /* 0x000e64000800007f */
[----:B-1----:R-:W-:Y:S05]  /*25110*/  @!P0 BRA `(.L_x_574) ;  /* 0xfffffffc00f08947 */ /* 0x002fea000383ffff */
.L_x_568:
[----:B------:R-:W-:Y:S05]  /*25120*/  BSYNC B0 ;  /* 0x0000000000007941 */ /* 0x000fea0003800000 */
.L_x_567:
[----:B------:R-:W-:Y:S05]  /*25130*/  EXIT ;  /* 0x000000000000794d */ /* 0x000fea0003800000 */
.L_x_17:
[----:B-1----:R-:W-:-:S04]  /*25140*/  IMAD.U32 R3, RZ, RZ, UR6 ;  /* 0x00000006ff037e24 */ /* 0x002fc8000f8e00ff */
[----:B------:R1:W3:Y:S03]  /*25150*/  SYNCS.PHASECHK.TRANS64.TRYWAIT P0, [R3+URZ], R0 ;  /* 0x00000000030075a7 */ /* 0x0002e6000800017f */
[----:B---3--:R-:W-:Y:S05]  /*25160*/  @!P0 NANOSLEEP.SYNCS 0x989680 ;  /* 0x009896800000895d */ /* 0x008fea0003900000 */
[----:B------:R-:W3:Y:S02]  /*25170*/  @!P0 SYNCS.PHASECHK.TRANS64 P0, [R3+URZ], R0 ;  /* 0x00000000030085a7 */ /* 0x000ee4000800007f */
[----:B---3--:R-:W-:Y:S05]  /*25180*/  @!P0 BRA `(.L_x_17) ;  /* 0xfffffffc00ec8947 */ /* 0x008fea000383ffff */
[----:B------:R-:W-:Y:S05]  /*25190*/  BRA `(.L_x_16) ;  /* 0xfffffdd800687947 */ /* 0x000fea000383ffff */
.L_x_23:
[----:B-----5:R1:W-:Y:S02]  /*251a0*/  STL [R1+0x46c], R0 ;  /* 0x00046c0001007387 */ /* 0x0203e40000100800 */
[----:B-1----:R-:W-:-:S04]  /*251b0*/  IMAD.U32 R0, RZ, RZ, UR16 ;  /* 0x00000010ff007e24 */ /* 0x002fc8000f8e00ff */
[----:B------:R1:W3:Y:S03]  /*251c0*/  SYNCS.PHASECHK.TRANS64.TRYWAIT P0, [R0+URZ], R2 ;  /* 0x00000002000075a7 */ /* 0x0002e6000800017f */
[----:B---3--:R-:W-:Y:S05]  /*251d0*/  @!P0 NANOSLEEP.SYNCS 0x989680 ;  /* 0x009896800000895d */ /* 0x008fea0003900000 */
[----:B------:R1:W3:Y:S02]  /*251e0*/  @!P0 SYNCS.PHASECHK.TRANS64 P0, [R0+URZ], R2 ;  /* 0x00000002000085a7 */ /* 0x0002e4000800007f */
[----:B-1----:R1:W5:Y:S02]  /*251f0*/  LDL.LU R0, [R1+0x46c] ;  /* 0x00046c0001007983 */ /* 0x0023640000300800 */
[----:B-1-3--:R-:W-:Y:S05]  /*25200*/  @!P0 BRA `(.L_x_23) ;  /* 0xfffffffc00e48947 */ /* 0x00afea000383ffff */
[----:B------:R-:W-:Y:S05]  /*25210*/  BRA `(.L_x_22) ;  /* 0xfffffe1c00347947 */ /* 0x000fea000383ffff */
.L_x_554:
[----:B------:R-:W-:Y:S01]  /*25220*/  BSSY B1, `(.L_x_575) ;  /* 0x0000006000017945 */ /* 0x000fe20003800000 */
[----:B------:R-:W-:-:S07]  /*25230*/  IMAD.MOV.U32 R2, RZ, RZ, -0x1 ;  /* 0xffffffffff027424 */ /* 0x000fce00078e00ff */
[----:B------:R-:W-:Y:S05]  /*25240*/  WARPSYNC.COLLECTIVE R2, `(.L_x_576) ;  /* 0x00000000020c7348 */ /* 0x000fea0003c00000 */
[----:B------:R-:W-:Y:S02]  /*25250*/  ELECT P1, UR62, PT ;  /* 0x00000000003e782f */ /* 0x000fe40003820000 */
[----:B------:R-:W-:Y:S01]  /*25260*/  MOV R2, UR62 ;  /* 0x0000003e00027c02 */ /* 0x000fe20008000f00 */
[----:B------:R-:W-:Y:S10]  /*25270*/  ENDCOLLECTIVE ;  /* 0x000000000000791b */ /* 0x000ff40003800000 */
.L_x_576:
[----:B------:R-:W-:Y:S05]  /*25280*/  BSYNC B1 ;  /* 0x0000000000017941 */ /* 0x000fea0003800000 */
.L_x_575:
[----:B------:R-:W-:Y:S05]  /*25290*/  BRA `(.L_x_577) ;  /* 0xfffffff000087947 */ /* 0x000fea000383ffff */
.L_x_557:
[----:B-1----:R1:W2:Y:S02]  /*252a0*/  SYNCS.PHASECHK.TRANS64.TRYWAIT P1, [R16+URZ+0x28], R11 ;  /* 0x0000280b100075a7 */ /* 0x0022a4000802017f */
[----:B--2---:R-:W-:Y:S05]  /*252b0*/  @!P1 NANOSLEEP.SYNCS 0x989680 ;  /* 0x009896800000995d */ /* 0x004fea0003900000 */
[----:B------:R-:W2:Y:S02]  /*252c0*/  @!P1 SYNCS.PHASECHK.TRANS64 P1, [R16+URZ+0x28], R11 ;  /* 0x0000280b100095a7 */ /* 0x000ea4000802007f */
[----:B--2---:R-:W-:Y:S05]  /*252d0*/  @!P1 BRA `(.L_x_557) ;  /* 0xfffffffc00f09947 */ /* 0x004fea000383ffff */
[----:B------:R-:W-:Y:S05]  /*252e0*/  BRA `(.L_x_578) ;  /* 0xfffffff0003c7947 */ /* 0x000fea000383ffff */
.L_x_566:
[----:B------:R-:W-:Y:S01]  /*252f0*/  BSSY B0, `(.L_x_579) ;  /* 0x0000006000007945 */ /* 0x000fe20003800000 */
[----:B------:R-:W-:-:S07]  /*25300*/  IMAD.MOV.U32 R2, RZ, RZ, -0x1 ;  /* 0xffffffffff027424 */ /* 0x000fce00078e00ff */
[----:B------:R-:W-:Y:S05]  /*25310*/  WARPSYNC.COLLECTIVE R2, `(.L_x_580) ;  /* 0x00000000020c7348 */ /* 0x000fea0003c00000 */
[----:B------:R-:W-:Y:S02]  /*25320*/  ELECT P1, UR62, PT ;  /* 0x00000000003e782f */ /* 0x000fe40003820000 */
[----:B------:R-:W-:Y:S01]  /*25330*/  MOV R2, UR62 ;  /* 0x0000003e00027c02 */ /* 0x000fe20008000f00 */
[----:B------:R-:W-:Y:S10]  /*25340*/  ENDCOLLECTIVE ;  /* 0x000000000000791b */ /* 0x000ff40003800000 */
.L_x_580:
[----:B------:R-:W-:Y:S05]  /*25350*/  BSYNC B0 ;  /* 0x0000000000007941 */ /* 0x000fea0003800000 */
.L_x_579:
[----:B------:R-:W-:Y:S01]  /*25360*/  PLOP3.LUT P0, PT, P1, PT, PT, 0x80, 0x0 ;  /* 0x000000000000781c */ /* 0x000fe20000f0f070 */
[----:B------:R-:W-:-:S12]  /*25370*/  BRA `(.L_x_581) ;  /* 0xfffffff800947947 */ /* 0x000fd8000383ffff */
.L_x_570:
[----:B0-----:R0:W1:Y:S02]  /*25380*/  SYNCS.PHASECHK.TRANS64.TRYWAIT P0, [R3+URZ], R2 ;  /* 0x00000002030075a7 */ /* 0x001064000800017f */
[----:B-1----:R-:W-:Y:S05]  /*25390*/  @!P0 NANOSLEEP.SYNCS 0x989680 ;  /* 0x009896800000895d */ /* 0x002fea0003900000 */
[----:B------:R-:W1:Y:S02]  /*253a0*/  @!P0 SYNCS.PHASECHK.TRANS64 P0, [R3+URZ], R2 ;  /* 0x00000002030085a7 */ /* 0x000e64000800007f */
[----:B-1----:R-:W-:Y:S05]  /*253b0*/  @!P0 BRA `(.L_x_570) ;  /* 0xfffffffc00f08947 */ /* 0x002fea000383ffff */
[----:B------:R-:W-:Y:S05]  /*253c0*/  BRA `(.L_x_582) ;  /* 0xfffffff800bc7947 */ /* 0x000fea000383ffff */
.L_x_571:
[----:B0-----:R0:W1:Y:S02]  /*253d0*/  SYNCS.PHASECHK.TRANS64.TRYWAIT P0, [R3+URZ], R2 ;  /* 0x00000002030075a7 */ /* 0x001064000800017f */
[----:B-1----:R-:W-:Y:S05]  /*253e0*/  @!P0 NANOSLEEP.SYNCS 0x989680 ;  /* 0x009896800000895d */ /* 0x002fea0003900000 */
[----:B------:R-:W1:Y:S02]  /*253f0*/  @!P0 SYNCS.PHASECHK.TRANS64 P0, [R3+URZ], R2 ;  /* 0x00000002030085a7 */ /* 0x000e64000800007f */
[----:B-1----:R-:W-:Y:S05]  /*25400*/  @!P0 BRA `(.L_x_571) ;  /* 0xfffffffc00f08947 */ /* 0x002fea000383ffff */
[----:B------:R-:W-:Y:S05]  /*25410*/  BRA `(.L_x_583) ;  /* 0xfffffff800cc7947 */ /* 0x000fea000383ffff */
.L_x_572:
[----:B0-----:R0:W1:Y:S02]  /*25420*/  SYNCS.PHASECHK.TRANS64.TRYWAIT P0, [R3+URZ], R2 ;  /* 0x00000002030075a7 */ /* 0x001064000800017f */
[----:B-1----:R-:W-:Y:S05]  /*25430*/  @!P0 NANOSLEEP.SYNCS 0x989680 ;  /* 0x009896800000895d */ /* 0x002fea0003900000 */
[----:B------:R-:W1:Y:S02]  /*25440*/  @!P0 SYNCS.PHASECHK.TRANS64 P0, [R3+URZ], R2 ;  /* 0x00000002030085a7 */ /* 0x000e64000800007f */
[----:B-1----:R-:W-:Y:S05]  /*25450*/  @!P0 BRA `(.L_x_572) ;  /* 0xfffffffc00f08947 */ /* 0x002fea000383ffff */
[----:B------:R-:W-:Y:S05]  /*25460*/  BRA `(.L_x_584) ;  /* 0xfffffff800dc7947 */ /* 0x000fea000383ffff */
.L_x_573:
[----:B0-----:R0:W1:Y:S02]  /*25470*/  SYNCS.PHASECHK.TRANS64.TRYWAIT P0, [R3+URZ], R2 ;  /* 0x00000002030075a7 */ /* 0x001064000800017f */
[----:B-1----:R-:W-:Y:S05]  /*25480*/  @!P0 NANOSLEEP.SYNCS 0x989680 ;  /* 0x009896800000895d */ /* 0x002fea0003900000 */
[----:B------:R-:W1:Y:S02]  /*25490*/  @!P0 SYNCS.PHASECHK.TRANS64 P0, [R3+URZ], R2 ;  /* 0x00000002030085a7 */ /* 0x000e64000800007f */
[----:B-1----:R-:W-:Y:S05]  /*254a0*/  @!P0 BRA `(.L_x_573) ;  /* 0xfffffffc00f08947 */ /* 0x002fea000383ffff */
[----:B------:R-:W-:Y:S05]  /*254b0*/  BRA `(.L_x_585) ;  /* 0xfffffff800ec7947 */ /* 0x000fea000383ffff */
.L_x_586:
[----:B------:R-:W-:-:S00]  /*254c0*/  BRA `(.L_x_586) ;  /* 0xfffffffc00fc7947 */ /* 0x000fc0000383ffff */
[----:B------:R-:W-:-:S00]  /*254d0*/  NOP ;  /* 0x0000000000007918 */ /* 0x000fc00000000000 */
        /* <DEDUP_REMOVED lines=10> */
.L_x_587:


//--------------------- .nv.shared._ZN7cutlass13device_kernelINS_4gemm6kernel13GemmUniversalIN4cute5tupleIJiiiiEEENS1_10collective13CollectiveMmaINS1_37MainloopSm90TmaGmmaWarpSpecializedFP8ILi5ENS5_IJNS4_1CILi1EEESB_SB_EEENS1_35KernelTmaWarpSpecializedCooperativeEEENS5_IJNSA_ILi256EEESF_NSA_ILi64EEEEEENS_12float_e5m2_tENS5_IJlSB_lEEESI_SJ_NS4_8TiledMMAINS4_8MMA_AtomIJNS4_4SM904GMMA31MMA_64x256x32_F32E5M2E5M2_SS_TNILNSN_7ScaleInE1ELSP_1EEEEEENS4_6LayoutINS5_IJNSA_ILi2EEESB_SB_EEENS5_IJSB_NSA_ILi0EEESV_EEEEENS5_IJNS4_10UnderscoreESY_SY_EEEEENS4_13SM90_TMA_LOADENS4_14ComposedLayoutINS4_7SwizzleILi2ELi4ELi3EEENS4_18smem_ptr_flag_bitsILi8EEENSS_INS5_IJNSA_ILi8EEESG_EEENS5_IJSG_SB_EEEEEEEvNS4_8identityES11_S1B_vS1C_EENS_8epilogue10collective6detail29Sm90TmaWarpSpecializedAdapterINS1F_15DefaultEpilogueISI_SJ_SJ_NS1E_6thread17LinearCombinationISI_Li1EffLNS1J_9ScaleType4KindE0ELNS_15FloatRoundStyleE2ESI_EENS1_15EpilogueDefaultEEEEEvvEEEEvNT_6ParamsE --------------------------
	.section	.nv.shared._ZN7cutlass13device_kernelINS_4gemm6kernel13GemmUniversalIN4cute5tupleIJiiiiEEENS1_10collective13CollectiveMmaINS1_37MainloopSm90TmaGmmaWarpSpecializedFP8ILi5ENS5_IJNS4_1CILi1EEESB_SB_EEENS1_35KernelTmaWarpSpecializedCooperativeEEENS5_IJNSA_ILi256EEESF_NSA_ILi64EEEEEENS_12float_e5m2_tENS5_IJlSB_lEEESI_SJ_NS4_8TiledMMAINS4_8MMA_AtomIJNS4_4SM904GMMA31MMA_64x256x32_F32E5M2E5M2_SS_TNILNSN_7ScaleInE1ELSP_1EEEEEENS4_6LayoutINS5_IJNSA_ILi2EEESB_SB_EEENS5_IJSB_NSA_ILi0EEESV_EEEEENS5_IJNS4_10UnderscoreESY_SY_EEEEENS4_13SM90_TMA_LOADENS4_14ComposedLayoutINS4_7SwizzleILi2ELi4ELi3EEENS4_18smem_ptr_flag_bitsILi8EEENSS_INS5_IJNSA_ILi8EEESG_EEENS5_IJSG_SB_EEEEEEEvNS4_8identityES11_S1B_vS1C_EENS_8epilogue10collective6detail29Sm90TmaWarpSpecializedAdapterINS1F_15DefaultEpilogueISI_SJ_SJ_NS1E_6thread17LinearCombinationISI_Li1EffLNS1J_9ScaleType4KindE0ELNS_15FloatRoundStyleE2ESI_EENS1_15EpilogueDefaultEEEEEvvEEEEvNT_6ParamsE,"aw",@nobits
	.sectionflags	@""
	.align	16
	.zero		1024


//--------------------- .nv.shared.reserved.0     --------------------------
	.section	.nv.shared.reserved.0,"aw",@nobits
	.weak		__nv_reservedSMEM_offset_0_alias
	.size		__nv_reservedSMEM_offset_0_alias, 0, 0
	.other		__nv_reservedSMEM_offset_0_alias,@"STO_CUDA_RESERVED_SHARED STV_DEFAULT"
__nv_reservedSMEM_offset_0_alias:
	.zero		0


//--------------------- .nv.global                --------------------------
	.section	.nv.global,"aw",@nobits
.nv.global:
	.type		_ZN40_INTERNAL_ee579a2f_4_k_cu_83fe4dca_292564cute1_E,@object
	.size		_ZN40_INTERNAL_ee579a2f_4_k_cu_83fe4dca_292564cute1_E,(_ZN40_INTERNAL_ee579a2f_4_k_cu_83fe4dca_292564cuda3std3__45__cpo6cbeginE - _ZN40_INTERNAL_ee579a2f_4_k_cu_83fe4dca_292564cute1_E)
_ZN40_INTERNAL_ee579a2f_4_k_cu_83fe4dca_292564cute1_E:
	.zero		1
	.type		_ZN40_INTERNAL_ee579a2f_4_k_cu_83fe4dca_292564cuda3std3__45__cpo6cbeginE,@object
	.size		_ZN40_INTERNAL_ee579a2f_4_k_cu_83fe4dca_292564cuda3std3__45__cpo6cbeginE,(_ZN40_INTERNAL_ee579a2f_4_k_cu_83fe4dca_292564cuda3std3__48in_placeE - _ZN40_INTERNAL_ee579a2f_4_k_cu_83fe4dca_292564cuda3std3__45__cpo6cbeginE)
_ZN40_INTERNAL_ee579a2f_4_k_cu_83fe4dca_292564cuda3std3__45__cpo6cbeginE:
	.zero		1
	.type		_ZN40_INTERNAL_ee579a2f_4_k_cu_83fe4dca_292564cuda3std3__48in_placeE,@object
	.size		_ZN40_INTERNAL_ee579a2f_4_k_cu_83fe4dca_292564cuda3std3__48in_placeE,(_ZN40_INTERNAL_ee579a2f_4_k_cu_83fe4dca_292564cuda3std6ranges3__45__cpo9iter_moveE - _ZN40_INTERNAL_ee579a2f_4_k_cu_83fe4dca_292564cuda3std3__48in_placeE)
_ZN40_INTERNAL_ee579a2f_4_k_cu_83fe4dca_292564cuda3std3__48in_placeE:
	.zero		1
	.type		_ZN40_INTERNAL_ee579a2f_4_k_cu_83fe4dca_292564cuda3std6ranges3__45__cpo9iter_moveE,@object
	.size		_ZN40_INTERNAL_ee579a2f_4_k_cu_83fe4dca_292564cuda3std6ranges3__45__cpo9iter_moveE,(_ZN40_INTERNAL_ee579a2f_4_k_cu_83fe4dca_292564cuda3std3__45__cpo5beginE - _ZN40_INTERNAL_ee579a2f_4_k_cu_83fe4dca_292564cuda3std6ranges3__45__cpo9iter_moveE)
_ZN40_INTERNAL_ee579a2f_4_k_cu_83fe4dca_292564cuda3std6ranges3__45__cpo9iter_moveE:
	.zero		1
	.type		_ZN40_INTERNAL_ee579a2f_4_k_cu_83fe4dca_292564cuda3std3__45__cpo5beginE,@object
	.size		_ZN40_INTERNAL_ee579a2f_4_k_cu_83fe4dca_292564cuda3std3__45__cpo5beginE,(_ZN40_INTERNAL_ee579a2f_4_k_cu_83fe4dca_292564cuda3std3__442_GLOBAL__N__ee579a2f_4_k_cu_83fe4dca_292566ignoreE - _ZN40_INTERNAL_ee579a2f_4_k_cu_83fe4dca_292564cuda3std3__45__cpo5beginE)
_ZN40_INTERNAL_ee579a2f_4_k_cu_83fe4dca_292564cuda3std3__45__cpo5beginE:
	.zero		1
	.type		_ZN40_INTERNAL_ee579a2f_4_k_cu_83fe4dca_292564cuda3std3__442_GLOBAL__N__ee579a2f_4_k_cu_83fe4dca_292566ignoreE,@object
	.size		_ZN40_INTERNAL_ee579a2f_4_k_cu_83fe4dca_292564cuda3std3__442_GLOBAL__N__ee579a2f_4_k_cu_83fe4dca_292566ignoreE,(_ZN40_INTERNAL_ee579a2f_4_k_cu_83fe4dca_292564cute7productE - _ZN40_INTERNAL_ee579a2f_4_k_cu_83fe4dca_292564cuda3std3__442_GLOBAL__N__ee579a2f_4_k_cu_83fe4dca_292566ignoreE)
_ZN40_INTERNAL_ee579a2f_4_k_cu_83fe4dca_292564cuda3std3__442_GLOBAL__N__ee579a2f_4_k_cu_83fe4dca_292566ignoreE:
	.zero		1
	.type		_ZN40_INTERNAL_ee579a2f_4_k_cu_83fe4dca_292564cute7productE,@object
	.size		_ZN40_INTERNAL_ee579a2f_4_k_cu_83fe4dca_292564cute7productE,(_ZN40_INTERNAL_ee579a2f_4_k_cu_83fe4dca_292564cuda3std3__45__cpo3endE - _ZN40_INTERNAL_ee579a2f_4_k_cu_83fe4dca_292564cute7productE)
_ZN40_INTERNAL_ee579a2f_4_k_cu_83fe4dca_292564cute7productE:
	.zero		1
	.type		_ZN40_INTERNAL_ee579a2f_4_k_cu_83fe4dca_292564cuda3std3__45__cpo3endE,@object
	.size		_ZN40_INTERNAL_ee579a2f_4_k_cu_83fe4dca_292564cuda3std3__45__cpo3endE,(_ZN40_INTERNAL_ee579a2f_4_k_cu_83fe4dca_292564cuda3std3__419piecewise_constructE - _ZN40_INTERNAL_ee579a2f_4_k_cu_83fe4dca_292564cuda3std3__45__cpo3endE)
_ZN40_INTERNAL_ee579a2f_4_k_cu_83fe4dca_292564cuda3std3__45__cpo3endE:
	.zero		1
	.type		_ZN40_INTERNAL_ee579a2f_4_k_cu_83fe4dca_292564cuda3std3__419piecewise_constructE,@object
	.size		_ZN40_INTERNAL_ee579a2f_4_k_cu_83fe4dca_292564cuda3std3__419piecewise_constructE,(_ZN40_INTERNAL_ee579a2f_4_k_cu_83fe4dca_292564cuda3std3__45__cpo4cendE - _ZN40_INTERNAL_ee579a2f_4_k_cu_83fe4dca_292564cuda3std3__419piecewise_constructE)
_ZN40_INTERNAL_ee579a2f_4_k_cu_83fe4dca_292564cuda3std3__419piecewise_constructE:
	.zero		1
	.type		_ZN40_INTERNAL_ee579a2f_4_k_cu_83fe4dca_292564cuda3std3__45__cpo4cendE,@object
	.size		_ZN40_INTERNAL_ee579a2f_4_k_cu_83fe4dca_292564cuda3std3__45__cpo4cendE,(_ZN40_INTERNAL_ee579a2f_4_k_cu_83fe4dca_292564cuda3std6ranges3__45__cpo4swapE - _ZN40_INTERNAL_ee579a2f_4_k_cu_83fe4dca_292564cuda3std3__45__cpo4cendE)
_ZN40_INTERNAL_ee579a2f_4_k_cu_83fe4dca_292564cuda3std3__45__cpo4cendE:
	.zero		1
	.type		_ZN40_INTERNAL_ee579a2f_4_k_cu_83fe4dca_292564cuda3std6ranges3__45__cpo4swapE,@object
	.size		_ZN40_INTERNAL_ee579a2f_4_k_cu_83fe4dca_292564cuda3std6ranges3__45__cpo4swapE,(.L_7 - _ZN40_INTERNAL_ee579a2f_4_k_cu_83fe4dca_292564cuda3std6ranges3__45__cpo4swapE)
_ZN40_INTERNAL_ee579a2f_4_k_cu_83fe4dca_292564cuda3std6ranges3__45__cpo4swapE:
	.zero		1
.L_7:


//--------------------- .nv.constant0._ZN7cutlass13device_kernelINS_4gemm6kernel13GemmUniversalIN4cute5tupleIJiiiiEEENS1_10collective13CollectiveMmaINS1_37MainloopSm90TmaGmmaWarpSpecializedFP8ILi5ENS5_IJNS4_1CILi1EEESB_SB_EEENS1_35KernelTmaWarpSpecializedCooperativeEEENS5_IJNSA_ILi256EEESF_NSA_ILi64EEEEEENS_12float_e5m2_tENS5_IJlSB_lEEESI_SJ_NS4_8TiledMMAINS4_8MMA_AtomIJNS4_4SM904GMMA31MMA_64x256x32_F32E5M2E5M2_SS_TNILNSN_7ScaleInE1ELSP_1EEEEEENS4_6LayoutINS5_IJNSA_ILi2EEESB_SB_EEENS5_IJSB_NSA_ILi0EEESV_EEEEENS5_IJNS4_10UnderscoreESY_SY_EEEEENS4_13SM90_TMA_LOADENS4_14ComposedLayoutINS4_7SwizzleILi2ELi4ELi3EEENS4_18smem_ptr_flag_bitsILi8EEENSS_INS5_IJNSA_ILi8EEESG_EEENS5_IJSG_SB_EEEEEEEvNS4_8identityES11_S1B_vS1C_EENS_8epilogue10collective6detail29Sm90TmaWarpSpecializedAdapterINS1F_15DefaultEpilogueISI_SJ_SJ_NS1E_6thread17LinearCombinationISI_Li1EffLNS1J_9ScaleType4KindE0ELNS_15FloatRoundStyleE2ESI_EENS1_15EpilogueDefaultEEEEEvvEEEEvNT_6ParamsE --------------------------
	.section	.nv.constant0._ZN7cutlass13device_kernelINS_4gemm6kernel13GemmUniversalIN4cute5tupleIJiiiiEEENS1_10collective13CollectiveMmaINS1_37MainloopSm90TmaGmmaWarpSpecializedFP8ILi5ENS5_IJNS4_1CILi1EEESB_SB_EEENS1_35KernelTmaWarpSpecializedCooperativeEEENS5_IJNSA_ILi256EEESF_NSA_ILi64EEEEEENS_12float_e5m2_tENS5_IJlSB_lEEESI_SJ_NS4_8TiledMMAINS4_8MMA_AtomIJNS4_4SM904GMMA31MMA_64x256x32_F32E5M2E5M2_SS_TNILNSN_7ScaleInE1ELSP_1EEEEEENS4_6LayoutINS5_IJNSA_ILi2EEESB_SB_EEENS5_IJSB_NSA_ILi0EEESV_EEEEENS5_IJNS4_10UnderscoreESY_SY_EEEEENS4_13SM90_TMA_LOADENS4_14ComposedLayoutINS4_7SwizzleILi2ELi4ELi3EEENS4_18smem_ptr_flag_bitsILi8EEENSS_INS5_IJNSA_ILi8EEESG_EEENS5_IJSG_SB_EEEEEEEvNS4_8identityES11_S1B_vS1C_EENS_8epilogue10collective6detail29Sm90TmaWarpSpecializedAdapterINS1F_15DefaultEpilogueISI_SJ_SJ_NS1E_6thread17LinearCombinationISI_Li1EffLNS1J_9ScaleType4KindE0ELNS_15FloatRoundStyleE2ESI_EENS1_15EpilogueDefaultEEEEEvvEEEEvNT_6ParamsE,"a",@progbits
	.sectionflags	@""
	.align	4
.nv.constant0._ZN7cutlass13device_kernelINS_4gemm6kernel13GemmUniversalIN4cute5tupleIJiiiiEEENS1_10collective13CollectiveMmaINS1_37MainloopSm90TmaGmmaWarpSpecializedFP8ILi5ENS5_IJNS4_1CILi1EEESB_SB_EEENS1_35KernelTmaWarpSpecializedCooperativeEEENS5_IJNSA_ILi256EEESF_NSA_ILi64EEEEEENS_12float_e5m2_tENS5_IJlSB_lEEESI_SJ_NS4_8TiledMMAINS4_8MMA_AtomIJNS4_4SM904GMMA31MMA_64x256x32_F32E5M2E5M2_SS_TNILNSN_7ScaleInE1ELSP_1EEEEEENS4_6LayoutINS5_IJNSA_ILi2EEESB_SB_EEENS5_IJSB_NSA_ILi0EEESV_EEEEENS5_IJNS4_10UnderscoreESY_SY_EEEEENS4_13SM90_TMA_LOADENS4_14ComposedLayoutINS4_7SwizzleILi2ELi4ELi3EEENS4_18smem_ptr_flag_bitsILi8EEENSS_INS5_IJNSA_ILi8EEESG_EEENS5_IJSG_SB_EEEEEEEvNS4_8identityES11_S1B_vS1C_EENS_8epilogue10collective6detail29Sm90TmaWarpSpecializedAdapterINS1F_15DefaultEpilogueISI_SJ_SJ_NS1E_6thread17LinearCombinationISI_Li1EffLNS1J_9ScaleType4KindE0ELNS_15FloatRoundStyleE2ESI_EENS1_15EpilogueDefaultEEEEEvvEEEEvNT_6ParamsE:
	.zero		1664


//--------------------- SYMBOLS --------------------------

	.type		.nv.reservedSmem.offset0,@object
	.size		.nv.reservedSmem.offset0,0x4
